// auto-generated by cutlass_sweep.conv — config: {"arch": "sm_90", "cluster_m": 2, "cluster_n": 1, "conv_kind": "dgrad", "dtype": "fp16", "ndim": 2, "tile_k": 32, "tile_m": 256, "tile_n": 64}
#include "cutlass/cutlass.h"
#include "cute/tensor.hpp"
#include "cutlass/kernel_hardware_info.hpp"
#include "cutlass/conv/convolution.h"
#include "cutlass/conv/dispatch_policy.hpp"
#include "cutlass/conv/collective/collective_builder.hpp"
#include "cutlass/conv/kernel/conv_universal.hpp"
#include "cutlass/conv/device/conv_universal_adapter.hpp"
#include "cutlass/epilogue/collective/collective_builder.hpp"

using namespace cute;
using Elem = cutlass::half_t;
using Acc  = float;
using LayoutAB = cutlass::layout::TensorNHWC;
using LayoutC  = cutlass::layout::TensorNHWC;
constexpr auto ConvOp = cutlass::conv::Operator::kDgrad;
using TileShape    = Shape<_256, _64, Shape<_32>>;
using ClusterShape = Shape<_2, _1, _1>;

using CollectiveEpilogue = typename cutlass::epilogue::collective::CollectiveBuilder<
    cutlass::arch::Sm90, cutlass::arch::OpClassTensorOp,
    TileShape, ClusterShape,
    cutlass::epilogue::collective::EpilogueTileAuto,
    Acc, Acc,
    Elem, LayoutC, 128 / cutlass::sizeof_bits<Elem>::value,
    Elem, LayoutC, 128 / cutlass::sizeof_bits<Elem>::value,
    cutlass::epilogue::collective::EpilogueScheduleAuto
  >::CollectiveOp;

using CollectiveMainloop = typename cutlass::conv::collective::CollectiveBuilder<
    cutlass::arch::Sm90, cutlass::arch::OpClassTensorOp, ConvOp,
    Elem, LayoutAB, 128 / cutlass::sizeof_bits<Elem>::value,
    Elem, LayoutAB, 128 / cutlass::sizeof_bits<Elem>::value,
    Acc,
    TileShape, ClusterShape,
    cutlass::conv::collective::StageCountAutoCarveout<
        static_cast<int>(sizeof(typename CollectiveEpilogue::SharedStorage))>,
    cutlass::conv::collective::KernelScheduleAuto
  >::CollectiveOp;

using ProblemShape = cutlass::conv::ConvProblemShape<
    ConvOp, CollectiveMainloop::DispatchPolicy::NumSpatialDimensions>;
using ConvKernel = cutlass::conv::kernel::ConvUniversal<
    ProblemShape, CollectiveMainloop, CollectiveEpilogue>;
using Conv = cutlass::conv::device::ConvUniversalAdapter<ConvKernel>;

auto* _anchor = &cutlass::device_kernel<ConvKernel>;


// ===== COMPILED SASS (sm_90a) =====

	.target	sm_90a

	.elftype	@"ET_EXEC"


//--------------------- .note.nv.tkinfo           --------------------------
	.section	.note.nv.tkinfo,"",@"SHT_NOTE"
	.sectionflags	@"SHF_NOTE_NV_TKINFO"
	.tkinfo
        /*0018*/ 	.word	0x00000002
        /*0030*/ 	.string	""
        /*0030*/ 	.string	"ptxas"
        /*0030*/ 	.string	"Cuda compilation tools, release 13.0, V13.0.88"
        /*0030*/ 	.string	"Build cuda_13.0.r13.0/compiler.36424714_0"
        /*0030*/ 	.string	"-arch sm_90a -m 64 "



//--------------------- .note.nv.cuinfo           --------------------------
	.section	.note.nv.cuinfo,"",@"SHT_NOTE"
	.sectionflags	@"SHF_NOTE_NV_CUINFO"
        /*0018*/ 	.short	0x0002
        /*001a*/ 	.short	0x005a
        /*001c*/ 	.short	0x0082
	.zero		2


//--------------------- .nv.info                  --------------------------
	.section	.nv.info,"",@"SHT_CUDA_INFO"
	.align	4


	//----- nvinfo : EIATTR_REGCOUNT
	.align		4
        /*0000*/ 	.byte	0x04, 0x2f
        /*0002*/ 	.short	(.L_12 - .L_11)
	.align		4
.L_11:
        /*0004*/ 	.word	index@(_ZN7cutlass13device_kernelINS_4conv6kernel13ConvUniversalINS1_16ConvProblemShapeILNS1_8OperatorE1ELi2EEENS1_10collective14CollectiveConvINS1_46MainloopSm90TmaGmmaWarpSpecializedImplicitGemmILS5_1ELi11ELi2EN4cute5tupleIJNSA_1CILi2EEENSC_ILi1EEESE_EEENS1_36KernelImplicitTmaWarpSpecializedSm90ELi1EEENSB_IJNSC_ILi256EEENSC_ILi64EEENSB_IJNSC_ILi32EEEEEEEEENS_6half_tESN_NSA_8TiledMMAINSA_8MMA_AtomIJNSA_4SM904GMMA25MMA_64x64x16_F32F16F16_SSILNSR_5MajorE0ELST_1ELNSR_7ScaleInE1ELSU_1EEEEEENSA_6LayoutINSB_IJSE_SE_SE_EEENSB_IJNSC_ILi0EEESZ_SZ_EEEEENSB_IJNSA_10UnderscoreES12_S12_EEEEENS7_6detail26Sm90ImplicitGemmTileTraitsINSA_20SM90_TMA_LOAD_IM2COLENSA_14ComposedLayoutINSA_7SwizzleILi2ELi4ELi3EEENSA_18smem_ptr_flag_bitsILi16EEENSX_INSB_IJNSB_IJNSC_ILi8EEESK_EEENSB_IJSK_SE_EEENSB_IJSE_NSC_ILi11EEEEEEEEENSB_IJNSB_IJSK_SI_EEENSB_IJSE_SZ_EEENSB_IJSZ_NSC_ILi8192EEEEEEEEEEEEEvEENS16_INSA_23SM90_TMA_LOAD_MULTICASTENS18_INS19_ILi3ELi4ELi3EEES1C_NSX_INSB_IJNSB_IJSJ_SE_EEENSB_IJS1D_NSC_ILi4EEEEEES1H_EEENSB_IJS1K_NSB_IJSJ_NSC_ILi512EEEEEENSB_IJSZ_NSC_ILi2048EEEEEEEEEEEEEvEEEENS_8epilogue10collective6detail29Sm90TmaWarpSpecializedAdapterINS27_15DefaultEpilogueISN_NSB_IJNSB_IJlllEEESE_SZ_EEES2C_NS26_6thread17LinearCombinationISN_Li1EffLNS2D_9ScaleType4KindE0ELNS_15FloatRoundStyleE2ESN_EENS_4gemm15EpilogueDefaultEEEEEvvEEEEvNT_6ParamsE)
        /*0008*/ 	.word	0x0000009a


	//----- nvinfo : EIATTR_FRAME_SIZE
	.align		4
.L_12:
        /*000c*/ 	.byte	0x04, 0x11
        /*000e*/ 	.short	(.L_14 - .L_13)
	.align		4
.L_13:
        /*0010*/ 	.word	index@(_ZN7cutlass13device_kernelINS_4conv6kernel13ConvUniversalINS1_16ConvProblemShapeILNS1_8OperatorE1ELi2EEENS1_10collective14CollectiveConvINS1_46MainloopSm90TmaGmmaWarpSpecializedImplicitGemmILS5_1ELi11ELi2EN4cute5tupleIJNSA_1CILi2EEENSC_ILi1EEESE_EEENS1_36KernelImplicitTmaWarpSpecializedSm90ELi1EEENSB_IJNSC_ILi256EEENSC_ILi64EEENSB_IJNSC_ILi32EEEEEEEEENS_6half_tESN_NSA_8TiledMMAINSA_8MMA_AtomIJNSA_4SM904GMMA25MMA_64x64x16_F32F16F16_SSILNSR_5MajorE0ELST_1ELNSR_7ScaleInE1ELSU_1EEEEEENSA_6LayoutINSB_IJSE_SE_SE_EEENSB_IJNSC_ILi0EEESZ_SZ_EEEEENSB_IJNSA_10UnderscoreES12_S12_EEEEENS7_6detail26Sm90ImplicitGemmTileTraitsINSA_20SM90_TMA_LOAD_IM2COLENSA_14ComposedLayoutINSA_7SwizzleILi2ELi4ELi3EEENSA_18smem_ptr_flag_bitsILi16EEENSX_INSB_IJNSB_IJNSC_ILi8EEESK_EEENSB_IJSK_SE_EEENSB_IJSE_NSC_ILi11EEEEEEEEENSB_IJNSB_IJSK_SI_EEENSB_IJSE_SZ_EEENSB_IJSZ_NSC_ILi8192EEEEEEEEEEEEEvEENS16_INSA_23SM90_TMA_LOAD_MULTICASTENS18_INS19_ILi3ELi4ELi3EEES1C_NSX_INSB_IJNSB_IJSJ_SE_EEENSB_IJS1D_NSC_ILi4EEEEEES1H_EEENSB_IJS1K_NSB_IJSJ_NSC_ILi512EEEEEENSB_IJSZ_NSC_ILi2048EEEEEEEEEEEEEvEEEENS_8epilogue10collective6detail29Sm90TmaWarpSpecializedAdapterINS27_15DefaultEpilogueISN_NSB_IJNSB_IJlllEEESE_SZ_EEES2C_NS26_6thread17LinearCombinationISN_Li1EffLNS2D_9ScaleType4KindE0ELNS_15FloatRoundStyleE2ESN_EENS_4gemm15EpilogueDefaultEEEEEvvEEEEvNT_6ParamsE)
        /*0014*/ 	.word	0x00000000


	//----- nvinfo : EIATTR_MIN_STACK_SIZE
	.align		4
.L_14:
        /*0018*/ 	.byte	0x04, 0x12
        /*001a*/ 	.short	(.L_16 - .L_15)
	.align		4
.L_15:
        /*001c*/ 	.word	index@(_ZN7cutlass13device_kernelINS_4conv6kernel13ConvUniversalINS1_16ConvProblemShapeILNS1_8OperatorE1ELi2EEENS1_10collective14CollectiveConvINS1_46MainloopSm90TmaGmmaWarpSpecializedImplicitGemmILS5_1ELi11ELi2EN4cute5tupleIJNSA_1CILi2EEENSC_ILi1EEESE_EEENS1_36KernelImplicitTmaWarpSpecializedSm90ELi1EEENSB_IJNSC_ILi256EEENSC_ILi64EEENSB_IJNSC_ILi32EEEEEEEEENS_6half_tESN_NSA_8TiledMMAINSA_8MMA_AtomIJNSA_4SM904GMMA25MMA_64x64x16_F32F16F16_SSILNSR_5MajorE0ELST_1ELNSR_7ScaleInE1ELSU_1EEEEEENSA_6LayoutINSB_IJSE_SE_SE_EEENSB_IJNSC_ILi0EEESZ_SZ_EEEEENSB_IJNSA_10UnderscoreES12_S12_EEEEENS7_6detail26Sm90ImplicitGemmTileTraitsINSA_20SM90_TMA_LOAD_IM2COLENSA_14ComposedLayoutINSA_7SwizzleILi2ELi4ELi3EEENSA_18smem_ptr_flag_bitsILi16EEENSX_INSB_IJNSB_IJNSC_ILi8EEESK_EEENSB_IJSK_SE_EEENSB_IJSE_NSC_ILi11EEEEEEEEENSB_IJNSB_IJSK_SI_EEENSB_IJSE_SZ_EEENSB_IJSZ_NSC_ILi8192EEEEEEEEEEEEEvEENS16_INSA_23SM90_TMA_LOAD_MULTICASTENS18_INS19_ILi3ELi4ELi3EEES1C_NSX_INSB_IJNSB_IJSJ_SE_EEENSB_IJS1D_NSC_ILi4EEEEEES1H_EEENSB_IJS1K_NSB_IJSJ_NSC_ILi512EEEEEENSB_IJSZ_NSC_ILi2048EEEEEEEEEEEEEvEEEENS_8epilogue10collective6detail29Sm90TmaWarpSpecializedAdapterINS27_15DefaultEpilogueISN_NSB_IJNSB_IJlllEEESE_SZ_EEES2C_NS26_6thread17LinearCombinationISN_Li1EffLNS2D_9ScaleType4KindE0ELNS_15FloatRoundStyleE2ESN_EENS_4gemm15EpilogueDefaultEEEEEvvEEEEvNT_6ParamsE)
        /*0020*/ 	.word	0x00000000
.L_16:


//--------------------- .nv.compat                --------------------------
	.section	.nv.compat,"",@"SHT_CUDA_COMPAT_INFO"
	.align	4
        /*0000*/ 	.byte	0x02, 0x09, 0x01, 0x00, 0x02, 0x02, 0x04, 0x00, 0x02, 0x05, 0x05, 0x00, 0x03, 0x07, 0x01, 0x01
        /*0010*/ 	.byte	0x02, 0x03, 0x01, 0x00, 0x02, 0x06, 0x01, 0x00, 0x04, 0x0b, 0x08, 0x00, 0x00, 0x00, 0x00, 0x00
        /*0020*/ 	.byte	0x00, 0x00, 0x00, 0x00


//--------------------- .nv.info._ZN7cutlass13device_kernelINS_4conv6kernel13ConvUniversalINS1_16ConvProblemShapeILNS1_8OperatorE1ELi2EEENS1_10collective14CollectiveConvINS1_46MainloopSm90TmaGmmaWarpSpecializedImplicitGemmILS5_1ELi11ELi2EN4cute5tupleIJNSA_1CILi2EEENSC_ILi1EEESE_EEENS1_36KernelImplicitTmaWarpSpecializedSm90ELi1EEENSB_IJNSC_ILi256EEENSC_ILi64EEENSB_IJNSC_ILi32EEEEEEEEENS_6half_tESN_NSA_8TiledMMAINSA_8MMA_AtomIJNSA_4SM904GMMA25MMA_64x64x16_F32F16F16_SSILNSR_5MajorE0ELST_1ELNSR_7ScaleInE1ELSU_1EEEEEENSA_6LayoutINSB_IJSE_SE_SE_EEENSB_IJNSC_ILi0EEESZ_SZ_EEEEENSB_IJNSA_10UnderscoreES12_S12_EEEEENS7_6detail26Sm90ImplicitGemmTileTraitsINSA_20SM90_TMA_LOAD_IM2COLENSA_14ComposedLayoutINSA_7SwizzleILi2ELi4ELi3EEENSA_18smem_ptr_flag_bitsILi16EEENSX_INSB_IJNSB_IJNSC_ILi8EEESK_EEENSB_IJSK_SE_EEENSB_IJSE_NSC_ILi11EEEEEEEEENSB_IJNSB_IJSK_SI_EEENSB_IJSE_SZ_EEENSB_IJSZ_NSC_ILi8192EEEEEEEEEEEEEvEENS16_INSA_23SM90_TMA_LOAD_MULTICASTENS18_INS19_ILi3ELi4ELi3EEES1C_NSX_INSB_IJNSB_IJSJ_SE_EEENSB_IJS1D_NSC_ILi4EEEEEES1H_EEENSB_IJS1K_NSB_IJSJ_NSC_ILi512EEEEEENSB_IJSZ_NSC_ILi2048EEEEEEEEEEEEEvEEEENS_8epilogue10collective6detail29Sm90TmaWarpSpecializedAdapterINS27_15DefaultEpilogueISN_NSB_IJNSB_IJlllEEESE_SZ_EEES2C_NS26_6thread17LinearCombinationISN_Li1EffLNS2D_9ScaleType4KindE0ELNS_15FloatRoundStyleE2ESN_EENS_4gemm15EpilogueDefaultEEEEEvvEEEEvNT_6ParamsE --------------------------
	.section	.nv.info._ZN7cutlass13device_kernelINS_4conv6kernel13ConvUniversalINS1_16ConvProblemShapeILNS1_8OperatorE1ELi2EEENS1_10collective14CollectiveConvINS1_46MainloopSm90TmaGmmaWarpSpecializedImplicitGemmILS5_1ELi11ELi2EN4cute5tupleIJNSA_1CILi2EEENSC_ILi1EEESE_EEENS1_36KernelImplicitTmaWarpSpecializedSm90ELi1EEENSB_IJNSC_ILi256EEENSC_ILi64EEENSB_IJNSC_ILi32EEEEEEEEENS_6half_tESN_NSA_8TiledMMAINSA_8MMA_AtomIJNSA_4SM904GMMA25MMA_64x64x16_F32F16F16_SSILNSR_5MajorE0ELST_1ELNSR_7ScaleInE1ELSU_1EEEEEENSA_6LayoutINSB_IJSE_SE_SE_EEENSB_IJNSC_ILi0EEESZ_SZ_EEEEENSB_IJNSA_10UnderscoreES12_S12_EEEEENS7_6detail26Sm90ImplicitGemmTileTraitsINSA_20SM90_TMA_LOAD_IM2COLENSA_14ComposedLayoutINSA_7SwizzleILi2ELi4ELi3EEENSA_18smem_ptr_flag_bitsILi16EEENSX_INSB_IJNSB_IJNSC_ILi8EEESK_EEENSB_IJSK_SE_EEENSB_IJSE_NSC_ILi11EEEEEEEEENSB_IJNSB_IJSK_SI_EEENSB_IJSE_SZ_EEENSB_IJSZ_NSC_ILi8192EEEEEEEEEEEEEvEENS16_INSA_23SM90_TMA_LOAD_MULTICASTENS18_INS19_ILi3ELi4ELi3EEES1C_NSX_INSB_IJNSB_IJSJ_SE_EEENSB_IJS1D_NSC_ILi4EEEEEES1H_EEENSB_IJS1K_NSB_IJSJ_NSC_ILi512EEEEEENSB_IJSZ_NSC_ILi2048EEEEEEEEEEEEEvEEEENS_8epilogue10collective6detail29Sm90TmaWarpSpecializedAdapterINS27_15DefaultEpilogueISN_NSB_IJNSB_IJlllEEESE_SZ_EEES2C_NS26_6thread17LinearCombinationISN_Li1EffLNS2D_9ScaleType4KindE0ELNS_15FloatRoundStyleE2ESN_EENS_4gemm15EpilogueDefaultEEEEEvvEEEEvNT_6ParamsE,"",@"SHT_CUDA_INFO"
	.sectionflags	@""
	.align	4


	//----- nvinfo : EIATTR_CUDA_API_VERSION
	.align		4
        /*0000*/ 	.byte	0x04, 0x37
        /*0002*/ 	.short	(.L_18 - .L_17)
.L_17:
        /*0004*/ 	.word	0x00000082


	//----- nvinfo : EIATTR_KPARAM_INFO
	.align		4
.L_18:
        /*0008*/ 	.byte	0x04, 0x17
        /*000a*/ 	.short	(.L_20 - .L_19)
.L_19:
        /*000c*/ 	.word	0x00000000
        /*0010*/ 	.short	0x0000
        /*0012*/ 	.short	0x0070
        /*0014*/ 	.byte	0x00, 0xf0, 0x01, 0x0e


	//----- nvinfo : EIATTR_SPARSE_MMA_MASK
	.align		4
.L_20:
        /*0018*/ 	.byte	0x03, 0x50
        /*001a*/ 	.short	0x0000


	//----- nvinfo : EIATTR_MAXREG_COUNT
	.align		4
        /*001c*/ 	.byte	0x03, 0x1b
        /*001e*/ 	.short	0x00ff


	//----- nvinfo : EIATTR_NUM_BARRIERS
	.align		4
        /*0020*/ 	.byte	0x02, 0x4c
        /*0022*/ 	.byte	0x01
	.zero		1


	//----- nvinfo : EIATTR_MERCURY_ISA_VERSION
	.align		4
        /*0024*/ 	.byte	0x03, 0x5f
        /*0026*/ 	.short	0x0101


	//----- nvinfo : EIATTR_COOP_GROUP_MASK_REGIDS
	.align		4
        /*0028*/ 	.byte	0x04, 0x29
        /*002a*/ 	.short	(.L_22 - .L_21)


	//   ....[0]....
.L_21:
        /*002c*/ 	.word	0xffffffff


	//   ....[1]....
        /*0030*/ 	.word	0xffffffff


	//   ....[2]....
        /*0034*/ 	.word	0xffffffff


	//   ....[3]....
        /*0038*/ 	.word	0xffffffff


	//----- nvinfo : EIATTR_COOP_GROUP_INSTR_OFFSETS
	.align		4
.L_22:
        /*003c*/ 	.byte	0x04, 0x28
        /*003e*/ 	.short	(.L_24 - .L_23)


	//   ....[0]....
.L_23:
        /*0040*/ 	.word	0x00000070


	//   ....[1]....
        /*0044*/ 	.word	0x00000080


	//   ....[2]....
        /*0048*/ 	.word	0x00000140


	//   ....[3]....
        /*004c*/ 	.word	0x000007b0


	//----- nvinfo : EIATTR_MBARRIER_INSTR_OFFSETS
	.align		4
.L_24:
        /*0050*/ 	.byte	0x04, 0x39
        /*0052*/ 	.short	(.L_26 - .L_25)


	//   ....[0]....
.L_25:
        /*0054*/ 	.word	0x00000310
        /*0058*/ 	.word	0x000000ff
        /*005c*/ 	.word	0x00037000
        /*0060*/ 	.short	0x0100
        /*0062*/ 	.byte	0x08
	.zero		1


	//   ....[1]....
        /*0064*/ 	.word	0x00000320
        /*0068*/ 	.word	0x000000ff
        /*006c*/ 	.word	0x00037058
        /*0070*/ 	.short	0x0100
        /*0072*/ 	.byte	0x08
	.zero		1


	//   ....[2]....
        /*0074*/ 	.word	0x00000330
        /*0078*/ 	.word	0x000000ff
        /*007c*/ 	.word	0x00037008
        /*0080*/ 	.short	0x0100
        /*0082*/ 	.byte	0x08
	.zero		1


	//   ....[3]....
        /*0084*/ 	.word	0x00000340
        /*0088*/ 	.word	0x000000ff
        /*008c*/ 	.word	0x00037060
        /*0090*/ 	.short	0x0100
        /*0092*/ 	.byte	0x08
	.zero		1


	//   ....[4]....
        /*0094*/ 	.word	0x00000350
        /*0098*/ 	.word	0x000000ff
        /*009c*/ 	.word	0x00037010
        /*00a0*/ 	.short	0x0100
        /*00a2*/ 	.byte	0x08
	.zero		1


	//   ....[5]....
        /*00a4*/ 	.word	0x00000360
        /*00a8*/ 	.word	0x000000ff
        /*00ac*/ 	.word	0x00037068
        /*00b0*/ 	.short	0x0100
        /*00b2*/ 	.byte	0x08
	.zero		1


	//   ....[6]....
        /*00b4*/ 	.word	0x00000370
        /*00b8*/ 	.word	0x000000ff
        /*00bc*/ 	.word	0x00037018
        /*00c0*/ 	.short	0x0100
        /*00c2*/ 	.byte	0x08
	.zero		1


	//   ....[7]....
        /*00c4*/ 	.word	0x00000380
        /*00c8*/ 	.word	0x000000ff
        /*00cc*/ 	.word	0x00037070
        /*00d0*/ 	.short	0x0100
        /*00d2*/ 	.byte	0x08
	.zero		1


	//   ....[8]....
        /*00d4*/ 	.word	0x00000390
        /*00d8*/ 	.word	0x000000ff
        /*00dc*/ 	.word	0x00037020
        /*00e0*/ 	.short	0x0100
        /*00e2*/ 	.byte	0x08
	.zero		1


	//   ....[9]....
        /*00e4*/ 	.word	0x000003a0
        /*00e8*/ 	.word	0x000000ff
        /*00ec*/ 	.word	0x00037078
        /*00f0*/ 	.short	0x0100
        /*00f2*/ 	.byte	0x08
	.zero		1


	//   ....[10]....
        /*00f4*/ 	.word	0x000003b0
        /*00f8*/ 	.word	0x000000ff
        /*00fc*/ 	.word	0x00037028
        /*0100*/ 	.short	0x0100
        /*0102*/ 	.byte	0x08
	.zero		1


	//   ....[11]....
        /*0104*/ 	.word	0x000003c0
        /*0108*/ 	.word	0x000000ff
        /*010c*/ 	.word	0x00037080
        /*0110*/ 	.short	0x0100
        /*0112*/ 	.byte	0x08
	.zero		1


	//   ....[12]....
        /*0114*/ 	.word	0x000003d0
        /*0118*/ 	.word	0x000000ff
        /*011c*/ 	.word	0x00037030
        /*0120*/ 	.short	0x0100
        /*0122*/ 	.byte	0x08
	.zero		1


	//   ....[13]....
        /*0124*/ 	.word	0x000003e0
        /*0128*/ 	.word	0x000000ff
        /*012c*/ 	.word	0x00037088
        /*0130*/ 	.short	0x0100
        /*0132*/ 	.byte	0x08
	.zero		1


	//   ....[14]....
        /*0134*/ 	.word	0x000003f0
        /*0138*/ 	.word	0x000000ff
        /*013c*/ 	.word	0x00037038
        /*0140*/ 	.short	0x0100
        /*0142*/ 	.byte	0x08
	.zero		1


	//   ....[15]....
        /*0144*/ 	.word	0x00000400
        /*0148*/ 	.word	0x000000ff
        /*014c*/ 	.word	0x00037090
        /*0150*/ 	.short	0x0100
        /*0152*/ 	.byte	0x08
	.zero		1


	//   ....[16]....
        /*0154*/ 	.word	0x00000410
        /*0158*/ 	.word	0x000000ff
        /*015c*/ 	.word	0x00037040
        /*0160*/ 	.short	0x0100
        /*0162*/ 	.byte	0x08
	.zero		1


	//   ....[17]....
        /*0164*/ 	.word	0x00000420
        /*0168*/ 	.word	0x000000ff
        /*016c*/ 	.word	0x00037098
        /*0170*/ 	.short	0x0100
        /*0172*/ 	.byte	0x08
	.zero		1


	//   ....[18]....
        /*0174*/ 	.word	0x00000430
        /*0178*/ 	.word	0x000000ff
        /*017c*/ 	.word	0x00037048
        /*0180*/ 	.short	0x0100
        /*0182*/ 	.byte	0x08
	.zero		1


	//   ....[19]....
        /*0184*/ 	.word	0x00000440
        /*0188*/ 	.word	0x000000ff
        /*018c*/ 	.word	0x000370a0
        /*0190*/ 	.short	0x0100
        /*0192*/ 	.byte	0x08
	.zero		1


	//   ....[20]....
        /*0194*/ 	.word	0x00000450
        /*0198*/ 	.word	0x000000ff
        /*019c*/ 	.word	0x00037050
        /*01a0*/ 	.short	0x0100
        /*01a2*/ 	.byte	0x08
	.zero		1


	//   ....[21]....
        /*01a4*/ 	.word	0x00000460
        /*01a8*/ 	.word	0x000000ff
        /*01ac*/ 	.word	0x000370a8
        /*01b0*/ 	.short	0x0100
        /*01b2*/ 	.byte	0x08
	.zero		1


	//   ....[22]....
        /*01b4*/ 	.word	0x00001000
        /*01b8*/ 	.word	0x00000008
        /*01bc*/ 	.word	0x00037000
        /*01c0*/ 	.short	0x010a
        /*01c2*/ 	.byte	0x3f
	.zero		1


	//   ....[23]....
        /*01c4*/ 	.word	0x00001460
        /*01c8*/ 	.word	0x0000000a
        /*01cc*/ 	.word	0x00037000
        /*01d0*/ 	.short	0x010a
        /*01d2*/ 	.byte	0x3f
	.zero		1


	//   ....[24]....
        /*01d4*/ 	.word	0x00001760
        /*01d8*/ 	.word	0x00000009
        /*01dc*/ 	.word	0x00000000
        /*01e0*/ 	.short	0x0101
        /*01e2*/ 	.byte	0x3f
	.zero		1


	//   ....[25]....
        /*01e4*/ 	.word	0x00001990
        /*01e8*/ 	.word	0x00000005
        /*01ec*/ 	.word	0x00000000
        /*01f0*/ 	.short	0x0101
        /*01f2*/ 	.byte	0x3f
	.zero		1


	//   ....[26]....
        /*01f4*/ 	.word	0x0000c000
        /*01f8*/ 	.word	0x0000000e
        /*01fc*/ 	.word	0x00037058
        /*0200*/ 	.short	0x010a
        /*0202*/ 	.byte	0x3f
	.zero		1


	//   ....[27]....
        /*0204*/ 	.word	0x0000c6e0
        /*0208*/ 	.word	0x00000003
        /*020c*/ 	.word	0x00000000
        /*0210*/ 	.short	0x010a
        /*0212*/ 	.byte	0x3f
	.zero		1


	//   ....[28]....
        /*0214*/ 	.word	0x0000c790
        /*0218*/ 	.word	0x00000000
        /*021c*/ 	.word	0x00000000
        /*0220*/ 	.short	0x010a
        /*0222*/ 	.byte	0x3f
	.zero		1


	//   ....[29]....
        /*0224*/ 	.word	0x0000c840
        /*0228*/ 	.word	0x00000000
        /*022c*/ 	.word	0x00000000
        /*0230*/ 	.short	0x010a
        /*0232*/ 	.byte	0x3f
	.zero		1


	//   ....[30]....
        /*0234*/ 	.word	0x0000c8f0
        /*0238*/ 	.word	0x00000000
        /*023c*/ 	.word	0x00000000
        /*0240*/ 	.short	0x010a
        /*0242*/ 	.byte	0x3f
	.zero		1


	//   ....[31]....
        /*0244*/ 	.word	0x0000c9a0
        /*0248*/ 	.word	0x00000000
        /*024c*/ 	.word	0x00000000
        /*0250*/ 	.short	0x010a
        /*0252*/ 	.byte	0x3f
	.zero		1


	//   ....[32]....
        /*0254*/ 	.word	0x0000ca50
        /*0258*/ 	.word	0x00000000
        /*025c*/ 	.word	0x00000000
        /*0260*/ 	.short	0x010a
        /*0262*/ 	.byte	0x3f
	.zero		1


	//   ....[33]....
        /*0264*/ 	.word	0x0000cb00
        /*0268*/ 	.word	0x00000000
        /*026c*/ 	.word	0x00000000
        /*0270*/ 	.short	0x010a
        /*0272*/ 	.byte	0x3f
	.zero		1


	//   ....[34]....
        /*0274*/ 	.word	0x0000cbb0
        /*0278*/ 	.word	0x00000000
        /*027c*/ 	.word	0x00000000
        /*0280*/ 	.short	0x010a
        /*0282*/ 	.byte	0x3f
	.zero		1


	//   ....[35]....
        /*0284*/ 	.word	0x0000cc60
        /*0288*/ 	.word	0x00000000
        /*028c*/ 	.word	0x00000000
        /*0290*/ 	.short	0x010a
        /*0292*/ 	.byte	0x3f
	.zero		1


	//   ....[36]....
        /*0294*/ 	.word	0x0000cd10
        /*0298*/ 	.word	0x00000000
        /*029c*/ 	.word	0x00000000
        /*02a0*/ 	.short	0x010a
        /*02a2*/ 	.byte	0x3f
	.zero		1


	//   ....[37]....
        /*02a4*/ 	.word	0x0000cdc0
        /*02a8*/ 	.word	0x00000005
        /*02ac*/ 	.word	0x00000000
        /*02b0*/ 	.short	0x010a
        /*02b2*/ 	.byte	0x3f
	.zero		1


	//----- nvinfo : EIATTR_NUM_MBARRIERS
	.align		4
.L_26:
        /*02b4*/ 	.byte	0x03, 0x38
        /*02b6*/ 	.short	0x0016


	//----- nvinfo : EIATTR_EXIT_INSTR_OFFSETS
	.align		4
        /*02b8*/ 	.byte	0x04, 0x1c
        /*02ba*/ 	.short	(.L_28 - .L_27)


	//   ....[0]....
.L_27:
        /*02bc*/ 	.word	0x00000b30


	//   ....[1]....
        /*02c0*/ 	.word	0x00001a90


	//   ....[2]....
        /*02c4*/ 	.word	0x00008b30


	//   ....[3]....
        /*02c8*/ 	.word	0x00008b70


	//   ....[4]....
        /*02cc*/ 	.word	0x0000bdc0


	//   ....[5]....
        /*02d0*/ 	.word	0x0000be00


	//   ....[6]....
        /*02d4*/ 	.word	0x0000be20


	//   ....[7]....
        /*02d8*/ 	.word	0x0000c5d0


	//   ....[8]....
        /*02dc*/ 	.word	0x0000cdf0


	//----- nvinfo : EIATTR_MAX_THREADS
	.align		4
.L_28:
        /*02e0*/ 	.byte	0x04, 0x05
        /*02e2*/ 	.short	(.L_30 - .L_29)
.L_29:
        /*02e4*/ 	.word	0x00000100
        /*02e8*/ 	.word	0x00000001
        /*02ec*/ 	.word	0x00000001


	//----- nvinfo : EIATTR_CRS_STACK_SIZE
	.align		4
.L_30:
        /*02f0*/ 	.byte	0x04, 0x1e
        /*02f2*/ 	.short	(.L_32 - .L_31)
.L_31:
        /*02f4*/ 	.word	0x00000000


	//----- nvinfo : EIATTR_CBANK_PARAM_SIZE
	.align		4
.L_32:
        /*02f8*/ 	.byte	0x03, 0x19
        /*02fa*/ 	.short	0x03f0


	//----- nvinfo : EIATTR_PARAM_CBANK
	.align		4
        /*02fc*/ 	.byte	0x04, 0x0a
        /*02fe*/ 	.short	(.L_34 - .L_33)
	.align		4
.L_33:
        /*0300*/ 	.word	index@(.nv.constant0._ZN7cutlass13device_kernelINS_4conv6kernel13ConvUniversalINS1_16ConvProblemShapeILNS1_8OperatorE1ELi2EEENS1_10collective14CollectiveConvINS1_46MainloopSm90TmaGmmaWarpSpecializedImplicitGemmILS5_1ELi11ELi2EN4cute5tupleIJNSA_1CILi2EEENSC_ILi1EEESE_EEENS1_36KernelImplicitTmaWarpSpecializedSm90ELi1EEENSB_IJNSC_ILi256EEENSC_ILi64EEENSB_IJNSC_ILi32EEEEEEEEENS_6half_tESN_NSA_8TiledMMAINSA_8MMA_AtomIJNSA_4SM904GMMA25MMA_64x64x16_F32F16F16_SSILNSR_5MajorE0ELST_1ELNSR_7ScaleInE1ELSU_1EEEEEENSA_6LayoutINSB_IJSE_SE_SE_EEENSB_IJNSC_ILi0EEESZ_SZ_EEEEENSB_IJNSA_10UnderscoreES12_S12_EEEEENS7_6detail26Sm90ImplicitGemmTileTraitsINSA_20SM90_TMA_LOAD_IM2COLENSA_14ComposedLayoutINSA_7SwizzleILi2ELi4ELi3EEENSA_18smem_ptr_flag_bitsILi16EEENSX_INSB_IJNSB_IJNSC_ILi8EEESK_EEENSB_IJSK_SE_EEENSB_IJSE_NSC_ILi11EEEEEEEEENSB_IJNSB_IJSK_SI_EEENSB_IJSE_SZ_EEENSB_IJSZ_NSC_ILi8192EEEEEEEEEEEEEvEENS16_INSA_23SM90_TMA_LOAD_MULTICASTENS18_INS19_ILi3ELi4ELi3EEES1C_NSX_INSB_IJNSB_IJSJ_SE_EEENSB_IJS1D_NSC_ILi4EEEEEES1H_EEENSB_IJS1K_NSB_IJSJ_NSC_ILi512EEEEEENSB_IJSZ_NSC_ILi2048EEEEEEEEEEEEEvEEEENS_8epilogue10collective6detail29Sm90TmaWarpSpecializedAdapterINS27_15DefaultEpilogueISN_NSB_IJNSB_IJlllEEESE_SZ_EEES2C_NS26_6thread17LinearCombinationISN_Li1EffLNS2D_9ScaleType4KindE0ELNS_15FloatRoundStyleE2ESN_EENS_4gemm15EpilogueDefaultEEEEEvvEEEEvNT_6ParamsE)
        /*0304*/ 	.short	0x0210
        /*0306*/ 	.short	0x03f0


	//----- nvinfo : EIATTR_SW_WAR
	.align		4
.L_34:
        /*0308*/ 	.byte	0x04, 0x36
        /*030a*/ 	.short	(.L_36 - .L_35)
.L_35:
        /*030c*/ 	.word	0x00000008
.L_36:


//--------------------- .nv.callgraph             --------------------------
	.section	.nv.callgraph,"",@"SHT_CUDA_CALLGRAPH"
	.align	4
	.sectionentsize	8
	.align		4
        /*0000*/ 	.word	0x00000000
	.align		4
        /*0004*/ 	.word	0xffffffff
	.align		4
        /*0008*/ 	.word	0x00000000
	.align		4
        /*000c*/ 	.word	0xfffffffe
	.align		4
        /*0010*/ 	.word	0x00000000
	.align		4
        /*0014*/ 	.word	0xfffffffd
	.align		4
        /*0018*/ 	.word	0x00000000
	.align		4
        /*001c*/ 	.word	0xfffffffc


//--------------------- .nv.constant4             --------------------------
	.section	.nv.constant4,"a",@progbits
	.align	8
	.align		8
.nv.constant4:
        /*0000*/ 	.dword	_ZN39_INTERNAL_be7e9ca0_4_k_cu_e4a11b2c_29594cuda3std3__45__cpo5beginE
	.align		8
        /*0008*/ 	.dword	_ZN39_INTERNAL_be7e9ca0_4_k_cu_e4a11b2c_29594cuda3std3__45__cpo3endE
	.align		8
        /*0010*/ 	.dword	_ZN39_INTERNAL_be7e9ca0_4_k_cu_e4a11b2c_29594cuda3std3__45__cpo6cbeginE
	.align		8
        /*0018*/ 	.dword	_ZN39_INTERNAL_be7e9ca0_4_k_cu_e4a11b2c_29594cuda3std3__45__cpo4cendE
	.align		8
        /*0020*/ 	.dword	_ZN39_INTERNAL_be7e9ca0_4_k_cu_e4a11b2c_29594cuda3std3__441_GLOBAL__N__be7e9ca0_4_k_cu_e4a11b2c_29596ignoreE
	.align		8
        /*0028*/ 	.dword	_ZN39_INTERNAL_be7e9ca0_4_k_cu_e4a11b2c_29594cuda3std3__419piecewise_constructE
	.align		8
        /*0030*/ 	.dword	_ZN39_INTERNAL_be7e9ca0_4_k_cu_e4a11b2c_29594cuda3std3__48in_placeE
	.align		8
        /*0038*/ 	.dword	_ZN39_INTERNAL_be7e9ca0_4_k_cu_e4a11b2c_29594cuda3std6ranges3__45__cpo4swapE
	.align		8
        /*0040*/ 	.dword	_ZN39_INTERNAL_be7e9ca0_4_k_cu_e4a11b2c_29594cuda3std6ranges3__45__cpo9iter_moveE
	.align		8
        /*0048*/ 	.dword	_ZN39_INTERNAL_be7e9ca0_4_k_cu_e4a11b2c_29594cute7productE
	.align		8
        /*0050*/ 	.dword	_ZN39_INTERNAL_be7e9ca0_4_k_cu_e4a11b2c_29594cute1_E


//--------------------- .text._ZN7cutlass13device_kernelINS_4conv6kernel13ConvUniversalINS1_16ConvProblemShapeILNS1_8OperatorE1ELi2EEENS1_10collective14CollectiveConvINS1_46MainloopSm90TmaGmmaWarpSpecializedImplicitGemmILS5_1ELi11ELi2EN4cute5tupleIJNSA_1CILi2EEENSC_ILi1EEESE_EEENS1_36KernelImplicitTmaWarpSpecializedSm90ELi1EEENSB_IJNSC_ILi256EEENSC_ILi64EEENSB_IJNSC_ILi32EEEEEEEEENS_6half_tESN_NSA_8TiledMMAINSA_8MMA_AtomIJNSA_4SM904GMMA25MMA_64x64x16_F32F16F16_SSILNSR_5MajorE0ELST_1ELNSR_7ScaleInE1ELSU_1EEEEEENSA_6LayoutINSB_IJSE_SE_SE_EEENSB_IJNSC_ILi0EEESZ_SZ_EEEEENSB_IJNSA_10UnderscoreES12_S12_EEEEENS7_6detail26Sm90ImplicitGemmTileTraitsINSA_20SM90_TMA_LOAD_IM2COLENSA_14ComposedLayoutINSA_7SwizzleILi2ELi4ELi3EEENSA_18smem_ptr_flag_bitsILi16EEENSX_INSB_IJNSB_IJNSC_ILi8EEESK_EEENSB_IJSK_SE_EEENSB_IJSE_NSC_ILi11EEEEEEEEENSB_IJNSB_IJSK_SI_EEENSB_IJSE_SZ_EEENSB_IJSZ_NSC_ILi8192EEEEEEEEEEEEEvEENS16_INSA_23SM90_TMA_LOAD_MULTICASTENS18_INS19_ILi3ELi4ELi3EEES1C_NSX_INSB_IJNSB_IJSJ_SE_EEENSB_IJS1D_NSC_ILi4EEEEEES1H_EEENSB_IJS1K_NSB_IJSJ_NSC_ILi512EEEEEENSB_IJSZ_NSC_ILi2048EEEEEEEEEEEEEvEEEENS_8epilogue10collective6detail29Sm90TmaWarpSpecializedAdapterINS27_15DefaultEpilogueISN_NSB_IJNSB_IJlllEEESE_SZ_EEES2C_NS26_6thread17LinearCombinationISN_Li1EffLNS2D_9ScaleType4KindE0ELNS_15FloatRoundStyleE2ESN_EENS_4gemm15EpilogueDefaultEEEEEvvEEEEvNT_6ParamsE --------------------------
	.section	.text._ZN7cutlass13device_kernelINS_4conv6kernel13ConvUniversalINS1_16ConvProblemShapeILNS1_8OperatorE1ELi2EEENS1_10collective14CollectiveConvINS1_46MainloopSm90TmaGmmaWarpSpecializedImplicitGemmILS5_1ELi11ELi2EN4cute5tupleIJNSA_1CILi2EEENSC_ILi1EEESE_EEENS1_36KernelImplicitTmaWarpSpecializedSm90ELi1EEENSB_IJNSC_ILi256EEENSC_ILi64EEENSB_IJNSC_ILi32EEEEEEEEENS_6half_tESN_NSA_8TiledMMAINSA_8MMA_AtomIJNSA_4SM904GMMA25MMA_64x64x16_F32F16F16_SSILNSR_5MajorE0ELST_1ELNSR_7ScaleInE1ELSU_1EEEEEENSA_6LayoutINSB_IJSE_SE_SE_EEENSB_IJNSC_ILi0EEESZ_SZ_EEEEENSB_IJNSA_10UnderscoreES12_S12_EEEEENS7_6detail26Sm90ImplicitGemmTileTraitsINSA_20SM90_TMA_LOAD_IM2COLENSA_14ComposedLayoutINSA_7SwizzleILi2ELi4ELi3EEENSA_18smem_ptr_flag_bitsILi16EEENSX_INSB_IJNSB_IJNSC_ILi8EEESK_EEENSB_IJSK_SE_EEENSB_IJSE_NSC_ILi11EEEEEEEEENSB_IJNSB_IJSK_SI_EEENSB_IJSE_SZ_EEENSB_IJSZ_NSC_ILi8192EEEEEEEEEEEEEvEENS16_INSA_23SM90_TMA_LOAD_MULTICASTENS18_INS19_ILi3ELi4ELi3EEES1C_NSX_INSB_IJNSB_IJSJ_SE_EEENSB_IJS1D_NSC_ILi4EEEEEES1H_EEENSB_IJS1K_NSB_IJSJ_NSC_ILi512EEEEEENSB_IJSZ_NSC_ILi2048EEEEEEEEEEEEEvEEEENS_8epilogue10collective6detail29Sm90TmaWarpSpecializedAdapterINS27_15DefaultEpilogueISN_NSB_IJNSB_IJlllEEESE_SZ_EEES2C_NS26_6thread17LinearCombinationISN_Li1EffLNS2D_9ScaleType4KindE0ELNS_15FloatRoundStyleE2ESN_EENS_4gemm15EpilogueDefaultEEEEEvvEEEEvNT_6ParamsE,"ax",@progbits
	.align	128
.text._ZN7cutlass13device_kernelINS_4conv6kernel13ConvUniversalINS1_16ConvProblemShapeILNS1_8OperatorE1ELi2EEENS1_10collective14CollectiveConvINS1_46MainloopSm90TmaGmmaWarpSpecializedImplicitGemmILS5_1ELi11ELi2EN4cute5tupleIJNSA_1CILi2EEENSC_ILi1EEESE_EEENS1_36KernelImplicitTmaWarpSpecializedSm90ELi1EEENSB_IJNSC_ILi256EEENSC_ILi64EEENSB_IJNSC_ILi32EEEEEEEEENS_6half_tESN_NSA_8TiledMMAINSA_8MMA_AtomIJNSA_4SM904GMMA25MMA_64x64x16_F32F16F16_SSILNSR_5MajorE0ELST_1ELNSR_7ScaleInE1ELSU_1EEEEEENSA_6LayoutINSB_IJSE_SE_SE_EEENSB_IJNSC_ILi0EEESZ_SZ_EEEEENSB_IJNSA_10UnderscoreES12_S12_EEEEENS7_6detail26Sm90ImplicitGemmTileTraitsINSA_20SM90_TMA_LOAD_IM2COLENSA_14ComposedLayoutINSA_7SwizzleILi2ELi4ELi3EEENSA_18smem_ptr_flag_bitsILi16EEENSX_INSB_IJNSB_IJNSC_ILi8EEESK_EEENSB_IJSK_SE_EEENSB_IJSE_NSC_ILi11EEEEEEEEENSB_IJNSB_IJSK_SI_EEENSB_IJSE_SZ_EEENSB_IJSZ_NSC_ILi8192EEEEEEEEEEEEEvEENS16_INSA_23SM90_TMA_LOAD_MULTICASTENS18_INS19_ILi3ELi4ELi3EEES1C_NSX_INSB_IJNSB_IJSJ_SE_EEENSB_IJS1D_NSC_ILi4EEEEEES1H_EEENSB_IJS1K_NSB_IJSJ_NSC_ILi512EEEEEENSB_IJSZ_NSC_ILi2048EEEEEEEEEEEEEvEEEENS_8epilogue10collective6detail29Sm90TmaWarpSpecializedAdapterINS27_15DefaultEpilogueISN_NSB_IJNSB_IJlllEEESE_SZ_EEES2C_NS26_6thread17LinearCombinationISN_Li1EffLNS2D_9ScaleType4KindE0ELNS_15FloatRoundStyleE2ESN_EENS_4gemm15EpilogueDefaultEEEEEvvEEEEvNT_6ParamsE:
        .type           _ZN7cutlass13device_kernelINS_4conv6kernel13ConvUniversalINS1_16ConvProblemShapeILNS1_8OperatorE1ELi2EEENS1_10collective14CollectiveConvINS1_46MainloopSm90TmaGmmaWarpSpecializedImplicitGemmILS5_1ELi11ELi2EN4cute5tupleIJNSA_1CILi2EEENSC_ILi1EEESE_EEENS1_36KernelImplicitTmaWarpSpecializedSm90ELi1EEENSB_IJNSC_ILi256EEENSC_ILi64EEENSB_IJNSC_ILi32EEEEEEEEENS_6half_tESN_NSA_8TiledMMAINSA_8MMA_AtomIJNSA_4SM904GMMA25MMA_64x64x16_F32F16F16_SSILNSR_5MajorE0ELST_1ELNSR_7ScaleInE1ELSU_1EEEEEENSA_6LayoutINSB_IJSE_SE_SE_EEENSB_IJNSC_ILi0EEESZ_SZ_EEEEENSB_IJNSA_10UnderscoreES12_S12_EEEEENS7_6detail26Sm90ImplicitGemmTileTraitsINSA_20SM90_TMA_LOAD_IM2COLENSA_14ComposedLayoutINSA_7SwizzleILi2ELi4ELi3EEENSA_18smem_ptr_flag_bitsILi16EEENSX_INSB_IJNSB_IJNSC_ILi8EEESK_EEENSB_IJSK_SE_EEENSB_IJSE_NSC_ILi11EEEEEEEEENSB_IJNSB_IJSK_SI_EEENSB_IJSE_SZ_EEENSB_IJSZ_NSC_ILi8192EEEEEEEEEEEEEvEENS16_INSA_23SM90_TMA_LOAD_MULTICASTENS18_INS19_ILi3ELi4ELi3EEES1C_NSX_INSB_IJNSB_IJSJ_SE_EEENSB_IJS1D_NSC_ILi4EEEEEES1H_EEENSB_IJS1K_NSB_IJSJ_NSC_ILi512EEEEEENSB_IJSZ_NSC_ILi2048EEEEEEEEEEEEEvEEEENS_8epilogue10collective6detail29Sm90TmaWarpSpecializedAdapterINS27_15DefaultEpilogueISN_NSB_IJNSB_IJlllEEESE_SZ_EEES2C_NS26_6thread17LinearCombinationISN_Li1EffLNS2D_9ScaleType4KindE0ELNS_15FloatRoundStyleE2ESN_EENS_4gemm15EpilogueDefaultEEEEEvvEEEEvNT_6ParamsE,@function
        .size           _ZN7cutlass13device_kernelINS_4conv6kernel13ConvUniversalINS1_16ConvProblemShapeILNS1_8OperatorE1ELi2EEENS1_10collective14CollectiveConvINS1_46MainloopSm90TmaGmmaWarpSpecializedImplicitGemmILS5_1ELi11ELi2EN4cute5tupleIJNSA_1CILi2EEENSC_ILi1EEESE_EEENS1_36KernelImplicitTmaWarpSpecializedSm90ELi1EEENSB_IJNSC_ILi256EEENSC_ILi64EEENSB_IJNSC_ILi32EEEEEEEEENS_6half_tESN_NSA_8TiledMMAINSA_8MMA_AtomIJNSA_4SM904GMMA25MMA_64x64x16_F32F16F16_SSILNSR_5MajorE0ELST_1ELNSR_7ScaleInE1ELSU_1EEEEEENSA_6LayoutINSB_IJSE_SE_SE_EEENSB_IJNSC_ILi0EEESZ_SZ_EEEEENSB_IJNSA_10UnderscoreES12_S12_EEEEENS7_6detail26Sm90ImplicitGemmTileTraitsINSA_20SM90_TMA_LOAD_IM2COLENSA_14ComposedLayoutINSA_7SwizzleILi2ELi4ELi3EEENSA_18smem_ptr_flag_bitsILi16EEENSX_INSB_IJNSB_IJNSC_ILi8EEESK_EEENSB_IJSK_SE_EEENSB_IJSE_NSC_ILi11EEEEEEEEENSB_IJNSB_IJSK_SI_EEENSB_IJSE_SZ_EEENSB_IJSZ_NSC_ILi8192EEEEEEEEEEEEEvEENS16_INSA_23SM90_TMA_LOAD_MULTICASTENS18_INS19_ILi3ELi4ELi3EEES1C_NSX_INSB_IJNSB_IJSJ_SE_EEENSB_IJS1D_NSC_ILi4EEEEEES1H_EEENSB_IJS1K_NSB_IJSJ_NSC_ILi512EEEEEENSB_IJSZ_NSC_ILi2048EEEEEEEEEEEEEvEEEENS_8epilogue10collective6detail29Sm90TmaWarpSpecializedAdapterINS27_15DefaultEpilogueISN_NSB_IJNSB_IJlllEEESE_SZ_EEES2C_NS26_6thread17LinearCombinationISN_Li1EffLNS2D_9ScaleType4KindE0ELNS_15FloatRoundStyleE2ESN_EENS_4gemm15EpilogueDefaultEEEEEvvEEEEvNT_6ParamsE,(.L_x_267 - _ZN7cutlass13device_kernelINS_4conv6kernel13ConvUniversalINS1_16ConvProblemShapeILNS1_8OperatorE1ELi2EEENS1_10collective14CollectiveConvINS1_46MainloopSm90TmaGmmaWarpSpecializedImplicitGemmILS5_1ELi11ELi2EN4cute5tupleIJNSA_1CILi2EEENSC_ILi1EEESE_EEENS1_36KernelImplicitTmaWarpSpecializedSm90ELi1EEENSB_IJNSC_ILi256EEENSC_ILi64EEENSB_IJNSC_ILi32EEEEEEEEENS_6half_tESN_NSA_8TiledMMAINSA_8MMA_AtomIJNSA_4SM904GMMA25MMA_64x64x16_F32F16F16_SSILNSR_5MajorE0ELST_1ELNSR_7ScaleInE1ELSU_1EEEEEENSA_6LayoutINSB_IJSE_SE_SE_EEENSB_IJNSC_ILi0EEESZ_SZ_EEEEENSB_IJNSA_10UnderscoreES12_S12_EEEEENS7_6detail26Sm90ImplicitGemmTileTraitsINSA_20SM90_TMA_LOAD_IM2COLENSA_14ComposedLayoutINSA_7SwizzleILi2ELi4ELi3EEENSA_18smem_ptr_flag_bitsILi16EEENSX_INSB_IJNSB_IJNSC_ILi8EEESK_EEENSB_IJSK_SE_EEENSB_IJSE_NSC_ILi11EEEEEEEEENSB_IJNSB_IJSK_SI_EEENSB_IJSE_SZ_EEENSB_IJSZ_NSC_ILi8192EEEEEEEEEEEEEvEENS16_INSA_23SM90_TMA_LOAD_MULTICASTENS18_INS19_ILi3ELi4ELi3EEES1C_NSX_INSB_IJNSB_IJSJ_SE_EEENSB_IJS1D_NSC_ILi4EEEEEES1H_EEENSB_IJS1K_NSB_IJSJ_NSC_ILi512EEEEEENSB_IJSZ_NSC_ILi2048EEEEEEEEEEEEEvEEEENS_8epilogue10collective6detail29Sm90TmaWarpSpecializedAdapterINS27_15DefaultEpilogueISN_NSB_IJNSB_IJlllEEESE_SZ_EEES2C_NS26_6thread17LinearCombinationISN_Li1EffLNS2D_9ScaleType4KindE0ELNS_15FloatRoundStyleE2ESN_EENS_4gemm15EpilogueDefaultEEEEEvvEEEEvNT_6ParamsE)
        .other          _ZN7cutlass13device_kernelINS_4conv6kernel13ConvUniversalINS1_16ConvProblemShapeILNS1_8OperatorE1ELi2EEENS1_10collective14CollectiveConvINS1_46MainloopSm90TmaGmmaWarpSpecializedImplicitGemmILS5_1ELi11ELi2EN4cute5tupleIJNSA_1CILi2EEENSC_ILi1EEESE_EEENS1_36KernelImplicitTmaWarpSpecializedSm90ELi1EEENSB_IJNSC_ILi256EEENSC_ILi64EEENSB_IJNSC_ILi32EEEEEEEEENS_6half_tESN_NSA_8TiledMMAINSA_8MMA_AtomIJNSA_4SM904GMMA25MMA_64x64x16_F32F16F16_SSILNSR_5MajorE0ELST_1ELNSR_7ScaleInE1ELSU_1EEEEEENSA_6LayoutINSB_IJSE_SE_SE_EEENSB_IJNSC_ILi0EEESZ_SZ_EEEEENSB_IJNSA_10UnderscoreES12_S12_EEEEENS7_6detail26Sm90ImplicitGemmTileTraitsINSA_20SM90_TMA_LOAD_IM2COLENSA_14ComposedLayoutINSA_7SwizzleILi2ELi4ELi3EEENSA_18smem_ptr_flag_bitsILi16EEENSX_INSB_IJNSB_IJNSC_ILi8EEESK_EEENSB_IJSK_SE_EEENSB_IJSE_NSC_ILi11EEEEEEEEENSB_IJNSB_IJSK_SI_EEENSB_IJSE_SZ_EEENSB_IJSZ_NSC_ILi8192EEEEEEEEEEEEEvEENS16_INSA_23SM90_TMA_LOAD_MULTICASTENS18_INS19_ILi3ELi4ELi3EEES1C_NSX_INSB_IJNSB_IJSJ_SE_EEENSB_IJS1D_NSC_ILi4EEEEEES1H_EEENSB_IJS1K_NSB_IJSJ_NSC_ILi512EEEEEENSB_IJSZ_NSC_ILi2048EEEEEEEEEEEEEvEEEENS_8epilogue10collective6detail29Sm90TmaWarpSpecializedAdapterINS27_15DefaultEpilogueISN_NSB_IJNSB_IJlllEEESE_SZ_EEES2C_NS26_6thread17LinearCombinationISN_Li1EffLNS2D_9ScaleType4KindE0ELNS_15FloatRoundStyleE2ESN_EENS_4gemm15EpilogueDefaultEEEEEvvEEEEvNT_6ParamsE,@"STO_CUDA_ENTRY STV_DEFAULT"
_ZN7cutlass13device_kernelINS_4conv6kernel13ConvUniversalINS1_16ConvProblemShapeILNS1_8OperatorE1ELi2EEENS1_10collective14CollectiveConvINS1_46MainloopSm90TmaGmmaWarpSpecializedImplicitGemmILS5_1ELi11ELi2EN4cute5tupleIJNSA_1CILi2EEENSC_ILi1EEESE_EEENS1_36KernelImplicitTmaWarpSpecializedSm90ELi1EEENSB_IJNSC_ILi256EEENSC_ILi64EEENSB_IJNSC_ILi32EEEEEEEEENS_6half_tESN_NSA_8TiledMMAINSA_8MMA_AtomIJNSA_4SM904GMMA25MMA_64x64x16_F32F16F16_SSILNSR_5MajorE0ELST_1ELNSR_7ScaleInE1ELSU_1EEEEEENSA_6LayoutINSB_IJSE_SE_SE_EEENSB_IJNSC_ILi0EEESZ_SZ_EEEEENSB_IJNSA_10UnderscoreES12_S12_EEEEENS7_6detail26Sm90ImplicitGemmTileTraitsINSA_20SM90_TMA_LOAD_IM2COLENSA_14ComposedLayoutINSA_7SwizzleILi2ELi4ELi3EEENSA_18smem_ptr_flag_bitsILi16EEENSX_INSB_IJNSB_IJNSC_ILi8EEESK_EEENSB_IJSK_SE_EEENSB_IJSE_NSC_ILi11EEEEEEEEENSB_IJNSB_IJSK_SI_EEENSB_IJSE_SZ_EEENSB_IJSZ_NSC_ILi8192EEEEEEEEEEEEEvEENS16_INSA_23SM90_TMA_LOAD_MULTICASTENS18_INS19_ILi3ELi4ELi3EEES1C_NSX_INSB_IJNSB_IJSJ_SE_EEENSB_IJS1D_NSC_ILi4EEEEEES1H_EEENSB_IJS1K_NSB_IJSJ_NSC_ILi512EEEEEENSB_IJSZ_NSC_ILi2048EEEEEEEEEEEEEvEEEENS_8epilogue10collective6detail29Sm90TmaWarpSpecializedAdapterINS27_15DefaultEpilogueISN_NSB_IJNSB_IJlllEEESE_SZ_EEES2C_NS26_6thread17LinearCombinationISN_Li1EffLNS2D_9ScaleType4KindE0ELNS_15FloatRoundStyleE2ESN_EENS_4gemm15EpilogueDefaultEEEEEvvEEEEvNT_6ParamsE:
[----:B------:R-:W-:Y:S01]  /*0000*/  LDC R1, c[0x0][0x28] ;  /* 0x00000a00ff017b82 */ /* 0x000fe20000000800 */
[----:B------:R-:W0:Y:S01]  /*0010*/  S2R R13, SR_TID.X ;  /* 0x00000000000d7919 */ /* 0x000e220000002100 */
[----:B------:R-:W-:Y:S01]  /*0020*/  ELECT P0, URZ, PT ;  /* 0x00000000003f782f */ /* 0x000fe20003800000 */
[----:B------:R-:W-:Y:S01]  /*0030*/  BSSY B0, `(.L_x_0) ;  /* 0x0000010000007945 */ /* 0x000fe20003800000 */
[----:B------:R-:W1:Y:S01]  /*0040*/  S2R R12, SR_CTAID.X ;  /* 0x00000000000c7919 */ /* 0x000e620000002500 */
[--C-:B0-----:R-:W-:Y:S02]  /*0050*/  SHF.R.U32.HI R2, RZ, 0x5, R13.reuse ;  /* 0x00000005ff027819 */ /* 0x101fe4000001160d */
[----:B------:R-:W-:-:S03]  /*0060*/  SHF.R.U32.HI R0, RZ, 0x7, R13 ;  /* 0x00000007ff007819 */ /* 0x000fc6000001160d */
[----:B------:R-:W0:Y:S04]  /*0070*/  SHFL.IDX PT, R4, R2, RZ, 0x1f ;  /* 0x00001fff02047589 */ /* 0x000e2800000e0000 */
[----:B------:R2:W3:Y:S01]  /*0080*/  SHFL.IDX PT, R10, R0, RZ, 0x1f ;  /* 0x00001fff000a7589 */ /* 0x0004e200000e0000 */
[----:B0-----:R-:W-:-:S13]  /*0090*/  ISETP.NE.OR P0, PT, R4, RZ, !P0 ;  /* 0x000000ff0400720c */ /* 0x001fda0004705670 */
[----:B-123--:R-:W-:Y:S05]  /*00a0*/  @P0 BRA `(.L_x_1) ;  /* 0x0000000000200947 */ /* 0x00efea0003800000 */
[----:B------:R-:W-:Y:S02]  /*00b0*/  ULDC.64 UR4, c[0x0][0x198] ;  /* 0x0000660000047ab9 */ /* 0x000fe40000000a00 */
[----:B------:R-:W-:Y:S02]  /*00c0*/  UIADD3 UR6, UP0, UR4, 0xf0, URZ ;  /* 0x000000f004067890 */ /* 0x000fe4000ff1e03f */
[----:B------:R-:W-:Y:S02]  /*00d0*/  UIADD3 UR4, UP1, UR4, 0x1f0, URZ ;  /* 0x000001f004047890 */ /* 0x000fe4000ff3e03f */
[----:B------:R-:W-:Y:S02]  /*00e0*/  UIADD3.X UR7, URZ, UR5, URZ, UP0, !UPT ;  /* 0x000000053f077290 */ /* 0x000fe400087fe43f */
[----:B------:R-:W-:-:S07]  /*00f0*/  UIADD3.X UR5, URZ, UR5, URZ, UP1, !UPT ;  /* 0x000000053f057290 */ /* 0x000fce0008ffe43f */
[----:B------:R0:W-:Y:S02]  /*0100*/  UTMACCTL.PF [UR6] ;  /* 0x00000000060079b9 */ /* 0x0001e40008040000 */
[----:B------:R0:W-:Y:S02]  /*0110*/  UTMACCTL.PF [UR4] ;  /* 0x00000000040079b9 */ /* 0x0001e40008040000 */
[----:B0-----:R-:W-:Y:S01]  /*0120*/  NOP ;  /* 0x0000000000007918 */ /* 0x001fe20000000000 */
.L_x_1:
[----:B------:R-:W-:Y:S05]  /*0130*/  BSYNC B0 ;  /* 0x0000000000007941 */ /* 0x000fea0003800000 */
.L_x_0:
[----:B------:R-:W0:Y:S01]  /*0140*/  SHFL.IDX PT, R2, R2, RZ, 0x1f ;  /* 0x00001fff02027589 */ /* 0x000e2200000e0000 */
[----:B------:R-:W-:Y:S02]  /*0150*/  SHF.R.S32.HI R0, RZ, 0x1f, R13 ;  /* 0x0000001fff007819 */ /* 0x000fe4000001140d */
[----:B------:R-:W-:Y:S01]  /*0160*/  I2FP.F32.U32 R8, R12 ;  /* 0x0000000c00087245 */ /* 0x000fe20000201000 */
[----:B------:R-:W1:Y:S01]  /*0170*/  S2R R16, SR_CTAID.Y ;  /* 0x0000000000107919 */ /* 0x000e620000002600 */
[----:B------:R-:W-:-:S04]  /*0180*/  LEA.HI R0, R0, R13, RZ, 0x7 ;  /* 0x0000000d00007211 */ /* 0x000fc800078f38ff */
[----:B------:R-:W-:-:S05]  /*0190*/  LOP3.LUT R0, R0, 0xffffff80, RZ, 0xc0, !PT ;  /* 0xffffff8000007812 */ /* 0x000fca00078ec0ff */
[----:B------:R-:W-:-:S05]  /*01a0*/  IMAD.IADD R0, R13, 0x1, -R0 ;  /* 0x000000010d007824 */ /* 0x000fca00078e0a00 */
[----:B------:R-:W-:-:S04]  /*01b0*/  SHF.R.S32.HI R3, RZ, 0x1f, R0 ;  /* 0x0000001fff037819 */ /* 0x000fc80000011400 */
[----:B------:R-:W-:Y:S02]  /*01c0*/  LEA.HI R5, R3, R0, RZ, 0x3 ;  /* 0x0000000003057211 */ /* 0x000fe400078f18ff */
[----:B0-----:R-:W-:Y:S02]  /*01d0*/  ISETP.NE.AND P0, PT, R2, RZ, PT ;  /* 0x000000ff0200720c */ /* 0x001fe40003f05270 */
[--C-:B------:R-:W-:Y:S02]  /*01e0*/  SHF.R.S32.HI R6, RZ, 0x3, R5.reuse ;  /* 0x00000003ff067819 */ /* 0x100fe40000011405 */
[----:B------:R-:W-:Y:S02]  /*01f0*/  SHF.R.S32.HI R5, RZ, 0x1f, R5 ;  /* 0x0000001fff057819 */ /* 0x000fe40000011405 */
[----:B------:R-:W-:-:S07]  /*0200*/  SHF.R.S32.HI R7, RZ, 0x1f, R2 ;  /* 0x0000001fff077819 */ /* 0x000fce0000011402 */
[----:B-1----:R-:W-:Y:S05]  /*0210*/  @P0 BRA `(.L_x_2) ;  /* 0x00000000009c0947 */ /* 0x002fea0003800000 */
[----:B------:R-:W-:Y:S01]  /*0220*/  ELECT P0, URZ, PT ;  /* 0x00000000003f782f */ /* 0x000fe20003800000 */
[----:B------:R-:W-:-:S12]  /*0230*/  BSSY B0, `(.L_x_2) ;  /* 0x0000025000007945 */ /* 0x000fd80003800000 */
[----:B------:R-:W-:Y:S05]  /*0240*/  @!P0 BRA `(.L_x_3) ;  /* 0x00000000008c8947 */ /* 0x000fea0003800000 */
[----:B------:R-:W0:Y:S01]  /*0250*/  S2UR UR8, SR_CgaCtaId ;  /* 0x00000000000879c3 */ /* 0x000e220000008800 */
[----:B------:R-:W-:Y:S01]  /*0260*/  UMOV UR4, 0x400 ;  /* 0x0000040000047882 */ /* 0x000fe20000000000 */
[----:B------:R-:W-:Y:S01]  /*0270*/  UMOV UR5, 0x1 ;  /* 0x0000000100057882 */ /* 0x000fe20000000000 */
[----:B------:R-:W-:Y:S02]  /*0280*/  UMOV UR6, 0x2 ;  /* 0x0000000200067882 */ /* 0x000fe40000000000 */
[----:B------:R-:W-:-:S04]  /*0290*/  UIADD3 UR6, -UR6, 0x100000, URZ ;  /* 0x0010000006067890 */ /* 0x000fc8000fffe13f */
[----:B------:R-:W-:Y:S02]  /*02a0*/  USHF.L.U32 UR7, UR6, 0xb, URZ ;  /* 0x0000000b06077899 */ /* 0x000fe4000800063f */
[----:B------:R-:W-:Y:S02]  /*02b0*/  USHF.L.U32 UR6, UR6, 0x1, URZ ;  /* 0x0000000106067899 */ /* 0x000fe4000800063f */
[----:B0-----:R-:W-:Y:S02]  /*02c0*/  ULEA UR8, UR8, UR4, 0x18 ;  /* 0x0000000408087291 */ /* 0x001fe4000f8ec03f */
[----:B------:R-:W-:-:S04]  /*02d0*/  UIADD3 UR4, -UR5, 0x100000, URZ ;  /* 0x0010000005047890 */ /* 0x000fc8000fffe13f */
[----:B------:R-:W-:Y:S02]  /*02e0*/  USHF.L.U32 UR5, UR4, 0xb, URZ ;  /* 0x0000000b04057899 */ /* 0x000fe4000800063f */
[----:B------:R-:W-:Y:S01]  /*02f0*/  USHF.L.U32 UR4, UR4, 0x1, URZ ;  /* 0x0000000104047899 */ /* 0x000fe2000800063f */
[----:B------:R-:W0:Y:S11]  /*0300*/  FENCE.VIEW.ASYNC.S ;  /* 0x00000000000073c6 */ /* 0x000e360000000000 */
[----:B0-----:R0:W1:Y:S01]  /*0310*/  SYNCS.EXCH.64 URZ, [UR8+0x37000], UR4 ;  /* 0x03700004083f75b2 */ /* 0x0010620008000100 */
[----:B------:R0:W2:Y:S01]  /*0320*/  SYNCS.EXCH.64 URZ, [UR8+0x37058], UR6 ;  /* 0x03705806083f75b2 */ /* 0x0000a20008000100 */
[----:B------:R0:W3:Y:S01]  /*0330*/  SYNCS.EXCH.64 URZ, [UR8+0x37008], UR4 ;  /* 0x03700804083f75b2 */ /* 0x0000e20008000100 */
[----:B------:R0:W4:Y:S01]  /*0340*/  SYNCS.EXCH.64 URZ, [UR8+0x37060], UR6 ;  /* 0x03706006083f75b2 */ /* 0x0001220008000100 */
[----:B------:R0:W0:Y:S01]  /*0350*/  SYNCS.EXCH.64 URZ, [UR8+0x37010], UR4 ;  /* 0x03701004083f75b2 */ /* 0x0000220008000100 */
        /* <DEDUP_REMOVED lines=17> */
[----:B------:R-:W-:Y:S01]  /*0470*/  NOP ;  /* 0x0000000000007918 */ /* 0x000fe20000000000 */
.L_x_3:
[----:B0-----:R-:W-:Y:S05]  /*0480*/  BSYNC B0 ;  /* 0x0000000000007941 */ /* 0x001fea0003800000 */
.L_x_2:
[----:B------:R-:W-:Y:S01]  /*0490*/  ULDC UR4, c[0x0][0x150] ;  /* 0x0000540000047ab9 */ /* 0x000fe20000000800 */
[----:B------:R-:W-:Y:S01]  /*04a0*/  LEA.HI R5, R5, R6, RZ, 0x2 ;  /* 0x0000000605057211 */ /* 0x000fe200078f10ff */
[----:B------:R-:W-:Y:S01]  /*04b0*/  FMUL R8, R8, UR4 ;  /* 0x0000000408087c20 */ /* 0x000fe20008400000 */
[----:B------:R-:W-:Y:S01]  /*04c0*/  LEA.HI R7, R7, R2, RZ, 0x2 ;  /* 0x0000000207077211 */ /* 0x000fe200078f10ff */
[----:B------:R-:W-:Y:S01]  /*04d0*/  ULDC UR4, c[0x0][0x154] ;  /* 0x0000550000047ab9 */ /* 0x000fe20000000800 */
[----:B------:R-:W-:Y:S01]  /*04e0*/  LOP3.LUT R5, R5, 0xfffffffc, RZ, 0xc0, !PT ;  /* 0xfffffffc05057812 */ /* 0x000fe200078ec0ff */
[----:B------:R-:W0:Y:S01]  /*04f0*/  LDC R11, c[0x0][0x140] ;  /* 0x00005000ff0b7b82 */ /* 0x000e220000000800 */
[----:B------:R-:W-:Y:S01]  /*0500*/  LOP3.LUT R7, R7, 0x3ffffffc, RZ, 0xc0, !PT ;  /* 0x3ffffffc07077812 */ /* 0x000fe200078ec0ff */
[----:B------:R-:W5:Y:S01]  /*0510*/  F2I.U32.TRUNC.NTZ R8, R8 ;  /* 0x0000000800087305 */ /* 0x000f62000020f000 */
[----:B------:R-:W-:Y:S01]  /*0520*/  LOP3.LUT P0, RZ, R0, 0x7, RZ, 0xc0, !PT ;  /* 0x0000000700ff7812 */ /* 0x000fe2000780c0ff */
[----:B------:R-:W-:Y:S01]  /*0530*/  IMAD.IADD R5, R6, 0x1, -R5 ;  /* 0x0000000106057824 */ /* 0x000fe200078e0a05 */
[----:B------:R-:W-:Y:S01]  /*0540*/  I2FP.F32.U32 R6, R16 ;  /* 0x0000001000067245 */ /* 0x000fe20000201000 */
[----:B------:R-:W-:Y:S01]  /*0550*/  IMAD.IADD R2, R2, 0x1, -R7 ;  /* 0x0000000102027824 */ /* 0x000fe200078e0a07 */
[----:B------:R-:W-:Y:S01]  /*0560*/  ISETP.NE.AND P3, PT, R10, 0x1, PT ;  /* 0x000000010a00780c */ /* 0x000fe20003f65270 */
[----:B------:R-:W-:Y:S01]  /*0570*/  NOP ;  /* 0x0000000000007918 */ /* 0x000fe20000000000 */
[----:B------:R-:W-:Y:S01]  /*0580*/  NOP ;  /* 0x0000000000007918 */ /* 0x000fe20000000000 */
[----:B------:R-:W-:-:S02]  /*0590*/  IMAD R2, R2, 0x4, R5 ;  /* 0x0000000402027824 */ /* 0x000fc400078e0205 */
[----:B------:R-:W-:Y:S01]  /*05a0*/  FMUL R9, R6, UR4 ;  /* 0x0000000406097c20 */ /* 0x000fe20008400000 */
[----:B------:R-:W-:Y:S02]  /*05b0*/  ULDC UR4, c[0x0][0x144] ;  /* 0x0000510000047ab9 */ /* 0x000fe40000000800 */
[C---:B------:R-:W-:Y:S01]  /*05c0*/  LEA.HI R5, R2.reuse, R2, RZ, 0x1 ;  /* 0x0000000202057211 */ /* 0x040fe200078f08ff */
[----:B-----5:R-:W-:Y:S02]  /*05d0*/  IMAD.MOV R7, RZ, RZ, -R8 ;  /* 0x000000ffff077224 */ /* 0x020fe400078e0a08 */
[----:B------:R-:W5:Y:S01]  /*05e0*/  F2I.U32.TRUNC.NTZ R9, R9 ;  /* 0x0000000900097305 */ /* 0x000f62000020f000 */
[----:B------:R-:W-:Y:S01]  /*05f0*/  LOP3.LUT R5, R5, 0xfffffffe, RZ, 0xc0, !PT ;  /* 0xfffffffe05057812 */ /* 0x000fe200078ec0ff */
[----:B------:R-:W-:Y:S01]  /*0600*/  IMAD R6, R7, UR4, R12 ;  /* 0x0000000407067c24 */ /* 0x000fe2000f8e020c */
[----:B------:R-:W-:Y:S01]  /*0610*/  ULDC UR4, c[0x0][0x148] ;  /* 0x0000520000047ab9 */ /* 0x000fe20000000800 */
[C---:B------:R-:W-:Y:S01]  /*0620*/  IMAD.SHL.U32 R7, R2.reuse, 0x4, RZ ;  /* 0x0000000402077824 */ /* 0x040fe200078e00ff */
[----:B0-----:R-:W-:Y:S01]  /*0630*/  ISETP.EQ.U32.AND P1, PT, R11, 0x1, PT ;  /* 0x000000010b00780c */ /* 0x001fe20003f22070 */
[----:B------:R-:W-:-:S03]  /*0640*/  IMAD.IADD R5, R2, 0x1, -R5 ;  /* 0x0000000102057824 */ /* 0x000fc600078e0a05 */
[----:B------:R-:W-:Y:S02]  /*0650*/  LOP3.LUT R2, R2, 0xc, R7, 0x78, !PT ;  /* 0x0000000c02027812 */ /* 0x000fe400078e7807 */
[----:B------:R-:W-:Y:S02]  /*0660*/  ISETP.NE.AND P4, PT, R5, R6, PT ;  /* 0x000000060500720c */ /* 0x000fe40003f85270 */
[----:B------:R-:W-:Y:S01]  /*0670*/  SHF.R.S32.HI R5, RZ, 0x1f, R4 ;  /* 0x0000001fff057819 */ /* 0x000fe20000011404 */
[----:B-----5:R-:W-:Y:S01]  /*0680*/  IMAD.MOV R7, RZ, RZ, -R9 ;  /* 0x000000ffff077224 */ /* 0x020fe200078e0a09 */
[----:B------:R-:W-:Y:S02]  /*0690*/  ISETP.LT.U32.AND P0, PT, R2, 0x2, !P0 ;  /* 0x000000020200780c */ /* 0x000fe40004701070 */
[----:B------:R-:W-:Y:S01]  /*06a0*/  LEA.HI R5, R5, R4, RZ, 0x2 ;  /* 0x0000000405057211 */ /* 0x000fe200078f10ff */
[----:B------:R-:W-:-:S03]  /*06b0*/  IMAD R9, R7, UR4, R16 ;  /* 0x0000000407097c24 */ /* 0x000fc6000f8e0210 */
[----:B------:R-:W-:-:S03]  /*06c0*/  LOP3.LUT R5, R5, 0xfffffffc, RZ, 0xc0, !PT ;  /* 0xfffffffc05057812 */ /* 0x000fc600078ec0ff */
[----:B------:R-:W-:Y:S02]  /*06d0*/  @P4 LEA.HI R6, R2, R2, RZ, 0x1 ;  /* 0x0000000202064211 */ /* 0x000fe400078f08ff */
[----:B------:R-:W-:Y:S01]  /*06e0*/  IMAD.IADD R7, R4, 0x1, -R5 ;  /* 0x0000000104077824 */ /* 0x000fe200078e0a05 */
[----:B------:R-:W-:Y:S02]  /*06f0*/  SEL R5, RZ, 0x1, !P0 ;  /* 0x00000001ff057807 */ /* 0x000fe40004000000 */
[----:B------:R-:W-:Y:S02]  /*0700*/  @P4 SHF.R.S32.HI R6, RZ, 0x1, R6 ;  /* 0x00000001ff064819 */ /* 0x000fe40000011406 */
[----:B------:R-:W-:Y:S02]  /*0710*/  LOP3.LUT P2, RZ, R10, R7, RZ, 0xfc, !PT ;  /* 0x000000070aff7212 */ /* 0x000fe4000784fcff */
[----:B------:R-:W-:Y:S01]  /*0720*/  @P4 ISETP.NE.AND P5, PT, R6, R9, PT ;  /* 0x000000090600420c */ /* 0x000fe20003fa5270 */
[----:B------:R-:W-:Y:S01]  /*0730*/  IMAD.MOV.U32 R6, RZ, RZ, 0x1 ;  /* 0x00000001ff067424 */ /* 0x000fe200078e00ff */
[----:B------:R-:W-:-:S02]  /*0740*/  SEL R4, RZ, 0x1, P2 ;  /* 0x00000001ff047807 */ /* 0x000fc40001000000 */
[----:B------:R-:W-:Y:S02]  /*0750*/  @P4 SEL R6, RZ, 0x1, P5 ;  /* 0x00000001ff064807 */ /* 0x000fe40002800000 */
[----:B------:R-:W-:Y:S02]  /*0760*/  SEL R4, R4, 0x2, P3 ;  /* 0x0000000204047807 */ /* 0x000fe40001800000 */
[----:B------:R-:W-:Y:S01]  /*0770*/  LOP3.LUT R6, R6, R5, RZ, 0xc0, !PT ;  /* 0x0000000506067212 */ /* 0x000fe200078ec0ff */
[----:B------:R-:W-:Y:S06]  /*0780*/  @!P1 BRA `(.L_x_4) ;  /* 0x0000000000089947 */ /* 0x000fec0003800000 */
[----:B-1234-:R-:W-:Y:S01]  /*0790*/  UCGABAR_ARV ;  /* 0x00000000000079c7 */ /* 0x01efe20008000000 */
[----:B------:R-:W-:Y:S05]  /*07a0*/  BRA `(.L_x_5) ;  /* 0x0000000000047947 */ /* 0x000fea0003800000 */
.L_x_4:
[----:B-1234-:R-:W-:Y:S01]  /*07b0*/  NOP ;  /* 0x0000000000007918 */ /* 0x01efe20000000000 */
.L_x_5:
[----:B------:R-:W-:Y:S01]  /*07c0*/  ULDC.64 UR4, c[0x0][0x598] ;  /* 0x0001660000047ab9 */ /* 0x000fe20000000a00 */
[----:B------:R-:W-:Y:S01]  /*07d0*/  ULDC.64 UR12, c[0x0][0x208] ;  /* 0x00008200000c7ab9 */ /* 0x000fe20000000a00 */
[----:B------:R-:W-:-:S04]  /*07e0*/  ISETP.NE.U32.AND P0, PT, RZ, UR4, PT ;  /* 0x00000004ff007c0c */ /* 0x000fc8000bf05070 */
[----:B------:R-:W-:-:S13]  /*07f0*/  ISETP.NE.AND.EX P0, PT, RZ, UR5, PT, P0 ;  /* 0x00000005ff007c0c */ /* 0x000fda000bf05300 */
[----:B------:R-:W-:Y:S05]  /*0800*/  @!P0 BRA `(.L_x_6) ;  /* 0x00000000001c8947 */ /* 0x000fea0003800000 */
[----:B------:R-:W0:Y:S02]  /*0810*/  LDC.64 R8, c[0x0][0x598] ;  /* 0x00016600ff087b82 */ /* 0x000e240000000a00 */
[----:B0-----:R-:W2:Y:S02]  /*0820*/  LDG.E.64 R8, desc[UR12][R8.64] ;  /* 0x0000000c08087981 */ /* 0x001ea4000c1e1b00 */
[----:B--2---:R-:W-:-:S04]  /*0830*/  ISETP.NE.U32.AND P0, PT, R8, RZ, PT ;  /* 0x000000ff0800720c */ /* 0x004fc80003f05070 */
[----:B------:R-:W-:-:S13]  /*0840*/  ISETP.NE.AND.EX P0, PT, R9, RZ, PT, P0 ;  /* 0x000000ff0900720c */ /* 0x000fda0003f05300 */
[----:B------:R-:W-:Y:S05]  /*0850*/  @!P0 BRA `(.L_x_6) ;  /* 0x0000000000088947 */ /* 0x000fea0003800000 */
[----:B------:R0:W5:Y:S01]  /*0860*/  LD.E R11, desc[UR12][R8.64] ;  /* 0x0000000c080b7980 */ /* 0x000162000c101900 */
[----:B------:R-:W-:Y:S05]  /*0870*/  BRA `(.L_x_7) ;  /* 0x0000000000207947 */ /* 0x000fea0003800000 */
.L_x_6:
[----:B------:R-:W-:Y:S02]  /*0880*/  ULDC.64 UR4, c[0x0][0x588] ;  /* 0x0001620000047ab9 */ /* 0x000fe40000000a00 */
[----:B------:R-:W-:-:S04]  /*0890*/  ISETP.NE.U32.AND P0, PT, RZ, UR4, PT ;  /* 0x00000004ff007c0c */ /* 0x000fc8000bf05070 */
[----:B------:R-:W-:-:S13]  /*08a0*/  ISETP.NE.AND.EX P0, PT, RZ, UR5, PT, P0 ;  /* 0x00000005ff007c0c */ /* 0x000fda000bf05300 */
[----:B------:R-:W-:Y:S05]  /*08b0*/  @!P0 BRA `(.L_x_8) ;  /* 0x00000000000c8947 */ /* 0x000fea0003800000 */
[----:B------:R-:W0:Y:S02]  /*08c0*/  LDC.64 R8, c[0x0][0x588] ;  /* 0x00016200ff087b82 */ /* 0x000e240000000a00 */
[----:B0-----:R1:W5:Y:S01]  /*08d0*/  LDG.E R11, desc[UR12][R8.64] ;  /* 0x0000000c080b7981 */ /* 0x001362000c1e1900 */
[----:B------:R-:W-:Y:S05]  /*08e0*/  BRA `(.L_x_7) ;  /* 0x0000000000047947 */ /* 0x000fea0003800000 */
.L_x_8:
[----:B------:R-:W2:Y:S02]  /*08f0*/  LDC R11, c[0x0][0x580] ;  /* 0x00016000ff0b7b82 */ /* 0x000ea40000000800 */
.L_x_7:
[----:B------:R-:W-:Y:S02]  /*0900*/  ULDC.64 UR4, c[0x0][0x5a0] ;  /* 0x0001680000047ab9 */ /* 0x000fe40000000a00 */
[----:B------:R-:W-:-:S04]  /*0910*/  ISETP.NE.U32.AND P0, PT, RZ, UR4, PT ;  /* 0x00000004ff007c0c */ /* 0x000fc8000bf05070 */
[----:B------:R-:W-:-:S13]  /*0920*/  ISETP.NE.AND.EX P0, PT, RZ, UR5, PT, P0 ;  /* 0x00000005ff007c0c */ /* 0x000fda000bf05300 */
[----:B------:R-:W-:Y:S05]  /*0930*/  @!P0 BRA `(.L_x_9) ;  /* 0x00000000001c8947 */ /* 0x000fea0003800000 */
[----:B01----:R-:W0:Y:S02]  /*0940*/  LDC.64 R8, c[0x0][0x5a0] ;  /* 0x00016800ff087b82 */ /* 0x003e240000000a00 */
[----:B0-----:R-:W3:Y:S02]  /*0950*/  LDG.E.64 R8, desc[UR12][R8.64] ;  /* 0x0000000c08087981 */ /* 0x001ee4000c1e1b00 */
[----:B---3--:R-:W-:-:S04]  /*0960*/  ISETP.NE.U32.AND P0, PT, R8, RZ, PT ;  /* 0x000000ff0800720c */ /* 0x008fc80003f05070 */
[----:B------:R-:W-:-:S13]  /*0970*/  ISETP.NE.AND.EX P0, PT, R9, RZ, PT, P0 ;  /* 0x000000ff0900720c */ /* 0x000fda0003f05300 */
[----:B------:R-:W-:Y:S05]  /*0980*/  @!P0 BRA `(.L_x_9) ;  /* 0x0000000000088947 */ /* 0x000fea0003800000 */
[----:B------:R0:W5:Y:S01]  /*0990*/  LD.E R14, desc[UR12][R8.64] ;  /* 0x0000000c080e7980 */ /* 0x000162000c101900 */
[----:B------:R-:W-:Y:S05]  /*09a0*/  BRA `(.L_x_10) ;  /* 0x0000000000207947 */ /* 0x000fea0003800000 */
.L_x_9:
[----:B------:R-:W-:Y:S02]  /*09b0*/  ULDC.64 UR4, c[0x0][0x590] ;  /* 0x0001640000047ab9 */ /* 0x000fe40000000a00 */
[----:B------:R-:W-:-:S04]  /*09c0*/  ISETP.NE.U32.AND P0, PT, RZ, UR4, PT ;  /* 0x00000004ff007c0c */ /* 0x000fc8000bf05070 */
[----:B------:R-:W-:-:S13]  /*09d0*/  ISETP.NE.AND.EX P0, PT, RZ, UR5, PT, P0 ;  /* 0x00000005ff007c0c */ /* 0x000fda000bf05300 */
[----:B------:R-:W-:Y:S05]  /*09e0*/  @!P0 BRA `(.L_x_11) ;  /* 0x00000000000c8947 */ /* 0x000fea0003800000 */
[----:B------:R-:W3:Y:S02]  /*09f0*/  LDC.64 R14, c[0x0][0x590] ;  /* 0x00016400ff0e7b82 */ /* 0x000ee40000000a00 */
[----:B---3--:R3:W5:Y:S01]  /*0a00*/  LDG.E R14, desc[UR12][R14.64] ;  /* 0x0000000c0e0e7981 */ /* 0x008762000c1e1900 */
[----:B------:R-:W-:Y:S05]  /*0a10*/  BRA `(.L_x_10) ;  /* 0x0000000000047947 */ /* 0x000fea0003800000 */
.L_x_11:
[----:B------:R-:W4:Y:S02]  /*0a20*/  LDC R14, c[0x0][0x584] ;  /* 0x00016100ff0e7b82 */ /* 0x000f240000000800 */
.L_x_10:
[----:B------:R-:W1:Y:S08]  /*0a30*/  LDC R5, c[0x0][0x3c4] ;  /* 0x0000f100ff057b82 */ /* 0x000e700000000800 */
[----:B------:R-:W2:Y:S01]  /*0a40*/  LDC.64 R18, c[0x0][0x3c8] ;  /* 0x0000f200ff127b82 */ /* 0x000ea20000000a00 */
[----:B-1----:R-:W-:-:S05]  /*0a50*/  VIADD R5, R5, 0x1f ;  /* 0x0000001f05057836 */ /* 0x002fca0000000000 */
[----:B0-----:R-:W-:-:S04]  /*0a60*/  SHF.R.S32.HI R8, RZ, 0x1f, R5 ;  /* 0x0000001fff087819 */ /* 0x001fc80000011405 */
[----:B------:R-:W-:-:S04]  /*0a70*/  LEA.HI R8, R8, R5, RZ, 0x5 ;  /* 0x0000000508087211 */ /* 0x000fc800078f28ff */
[----:B------:R-:W-:-:S05]  /*0a80*/  SHF.R.S32.HI R9, RZ, 0x5, R8 ;  /* 0x00000005ff097819 */ /* 0x000fca0000011408 */
[----:B--2---:R-:W-:-:S04]  /*0a90*/  IMAD R8, R9, R18, RZ ;  /* 0x0000001209087224 */ /* 0x004fc800078e02ff */
[----:B------:R-:W-:Y:S01]  /*0aa0*/  IMAD R5, R8, R19, RZ ;  /* 0x0000001308057224 */ /* 0x000fe200078e02ff */
[----:B------:R-:W-:Y:S06]  /*0ab0*/  @!P1 BRA `(.L_x_12) ;  /* 0x00000000000c9947 */ /* 0x000fec0003800000 */
[----:B------:R-:W-:Y:S01]  /*0ac0*/  UCGABAR_WAIT ;  /* 0x0000000000007dc7 */ /* 0x000fe20008000000 */
[----:B------:R-:W-:Y:S01]  /*0ad0*/  CCTL.IVALL ;  /* 0x00000000ff00798f */ /* 0x000fe20002000000 */
[----:B------:R-:W-:Y:S05]  /*0ae0*/  BRA `(.L_x_13) ;  /* 0x0000000000047947 */ /* 0x000fea0003800000 */
.L_x_12:
[----:B------:R-:W-:Y:S06]  /*0af0*/  BAR.SYNC.DEFER_BLOCKING 0x0 ;  /* 0x0000000000007b1d */ /* 0x000fec0000010000 */
.L_x_13:
[----:B------:R-:W-:-:S13]  /*0b00*/  ISETP.NE.AND P0, PT, R10, RZ, PT ;  /* 0x000000ff0a00720c */ /* 0x000fda0003f05270 */
[----:B------:R-:W-:Y:S05]  /*0b10*/  @!P0 BRA `(.L_x_14) ;  /* 0x000000b000bc8947 */ /* 0x000fea0003800000 */
[----:B------:R-:W-:-:S13]  /*0b20*/  ISETP.NE.AND P0, PT, R10, 0x1, PT ;  /* 0x000000010a00780c */ /* 0x000fda0003f05270 */
[----:B------:R-:W-:Y:S05]  /*0b30*/  @P0 EXIT ;  /* 0x000000000000094d */ /* 0x000fea0003800000 */
[----:B------:R-:W-:Y:S01]  /*0b40*/  ISETP.GE.AND P0, PT, R5, 0x1, PT ;  /* 0x000000010500780c */ /* 0x000fe20003f06270 */
[----:B------:R-:W-:Y:S01]  /*0b50*/  UMOV UR4, URZ ;  /* 0x0000003f00047c82 */ /* 0x000fe20008000000 */
[----:B------:R-:W-:Y:S02]  /*0b60*/  CS2R R54, SRZ ;  /* 0x0000000000367805 */ /* 0x000fe4000001ff00 */
[----:B------:R-:W-:Y:S02]  /*0b70*/  CS2R R120, SRZ ;  /* 0x0000000000787805 */ /* 0x000fe4000001ff00 */
[----:B------:R-:W-:Y:S02]  /*0b80*/  CS2R R122, SRZ ;  /* 0x00000000007a7805 */ /* 0x000fe4000001ff00 */
[----:B------:R-:W-:Y:S02]  /*0b90*/  CS2R R124, SRZ ;  /* 0x00000000007c7805 */ /* 0x000fe4000001ff00 */
[----:B------:R-:W-:-:S02]  /*0ba0*/  CS2R R126, SRZ ;  /* 0x00000000007e7805 */ /* 0x000fc4000001ff00 */
[----:B------:R-:W-:Y:S02]  /*0bb0*/  CS2R R128, SRZ ;  /* 0x0000000000807805 */ /* 0x000fe4000001ff00 */
        /* <DEDUP_REMOVED lines=57> */
[----:B------:R-:W-:Y:S01]  /*0f50*/  CS2R R52, SRZ ;  /* 0x0000000000347805 */ /* 0x000fe2000001ff00 */
[----:B------:R-:W-:Y:S06]  /*0f60*/  @!P0 BRA `(.L_x_15) ;  /* 0x0000000000dc8947 */ /* 0x000fec0003800000 */
[----:B------:R-:W-:-:S04]  /*0f70*/  LOP3.LUT R7, R4, 0x1, RZ, 0xfc, !PT ;  /* 0x0000000104077812 */ /* 0x000fc800078efcff */
[----:B------:R-:W-:-:S13]  /*0f80*/  ISETP.NE.AND P1, PT, R7, 0x3, PT ;  /* 0x000000030700780c */ /* 0x000fda0003f25270 */
[----:B------:R-:W-:Y:S05]  /*0f90*/  @!P1 BRA `(.L_x_16) ;  /* 0x0000000000049947 */ /* 0x000fea0003800000 */
[----:B------:R-:W-:Y:S01]  /*0fa0*/  BPT.TRAP 0x1 ;  /* 0x000000040000795c */ /* 0x000fe20000300000 */
.L_x_16:
[----:B------:R-:W0:Y:S01]  /*0fb0*/  S2UR UR5, SR_CgaCtaId ;  /* 0x00000000000579c3 */ /* 0x000e220000008800 */
[----:B------:R-:W-:Y:S01]  /*0fc0*/  SHF.L.U32 R7, RZ, 0x1f, RZ ;  /* 0x0000001fff077819 */ /* 0x000fe200000006ff */
[----:B------:R-:W-:Y:S02]  /*0fd0*/  UMOV UR4, 0x400 ;  /* 0x0000040000047882 */ /* 0x000fe40000000000 */
[----:B0-----:R-:W-:-:S12]  /*0fe0*/  ULEA UR5, UR5, UR4, 0x18 ;  /* 0x0000000405057291 */ /* 0x001fd8000f8ec03f */
.L_x_17:
[----:B0-----:R-:W-:-:S04]  /*0ff0*/  IMAD.U32 R8, RZ, RZ, UR5 ;  /* 0x00000005ff087e24 */ /* 0x001fc8000f8e00ff */
[----:B------:R0:W1:Y:S03]  /*1000*/  SYNCS.PHASECHK.TRANS64.TRYWAIT P1, [R8+URZ+0x37000], R7 ;  /* 0x03700007080075a7 */ /* 0x000066000802017f */
[----:B-1----:R-:W-:Y:S05]  /*1010*/  @!P1 NANOSLEEP.SYNCS 0x989680 ;  /* 0x009896800000995d */ /* 0x002fea0003900000 */
[----:B------:R-:W1:Y:S02]  /*1020*/  @!P1 SYNCS.PHASECHK.TRANS64 P1, [R8+URZ+0x37000], R7 ;  /* 0x03700007080095a7 */ /* 0x000e64000802007f */
[----:B-1----:R-:W-:Y:S05]  /*1030*/  @!P1 BRA `(.L_x_17) ;  /* 0xfffffffc00ec9947 */ /* 0x002fea000383ffff */
[----:B------:R-:W-:Y:S01]  /*1040*/  USHF.R.U32.HI UR4, URZ, 0x4, UR5 ;  /* 0x000000043f047899 */ /* 0x000fe20008011605 */
[----:B------:R-:W-:Y:S01]  /*1050*/  WARPGROUP.ARRIVE ;  /* 0x00000000000079c5 */ /* 0x000fe20000000000 */
[----:B------:R-:W-:Y:S02]  /*1060*/  UIADD3 UR5, UR5, 0x2c000, URZ ;  /* 0x0002c00005057890 */ /* 0x000fe4000fffe03f */
[----:B------:R-:W-:Y:S02]  /*1070*/  ULOP3.LUT UR4, UR4, 0x3fff, URZ, 0xc0, !UPT ;  /* 0x00003fff04047892 */ /* 0x000fe4000f8ec03f */
[----:B------:R-:W-:Y:S02]  /*1080*/  USHF.R.U32.HI UR5, URZ, 0x4, UR5 ;  /* 0x000000043f057899 */ /* 0x000fe40008011605 */
[----:B------:R-:W-:Y:S02]  /*1090*/  ULOP3.LUT UR14, UR4, 0x10000, URZ, 0xfc, !UPT ;  /* 0x00010000040e7892 */ /* 0x000fe4000f8efc3f */
[----:B------:R-:W-:-:S02]  /*10a0*/  ULOP3.LUT UR8, UR5, 0x3fff, URZ, 0xc0, !UPT ;  /* 0x00003fff05087892 */ /* 0x000fc4000f8ec03f */
[----:B------:R-:W-:Y:S02]  /*10b0*/  UIADD3 UR9, UR14, 0x100, URZ ;  /* 0x000001000e097890 */ /* 0x000fe4000fffe03f */
[----:B------:R-:W-:Y:S01]  /*10c0*/  UIADD3 UR10, UR14, 0x200, URZ ;  /* 0x000002000e0a7890 */ /* 0x000fe2000fffe03f */
[----:B------:R-:W-:Y:S02]  /*10d0*/  UMOV UR7, 0x40000040 ;  /* 0x4000004000077882 */ /* 0x000fe40000000000 */
[----:B------:R-:W-:Y:S01]  /*10e0*/  UMOV UR6, UR8 ;  /* 0x0000000800067c82 */ /* 0x000fe20008000000 */
[----:B------:R-:W-:Y:S01]  /*10f0*/  UMOV UR4, UR14 ;  /* 0x0000000e00047c82 */ /* 0x000fe20008000000 */
[----:B------:R-:W-:Y:S01]  /*1100*/  UMOV UR5, 0x80000020 ;  /* 0x8000002000057882 */ /* 0x000fe20000000000 */
[----:B------:R-:W-:Y:S01]  /*1110*/  UIADD3 UR11, UR14, 0x300, URZ ;  /* 0x000003000e0b7890 */ /* 0x000fe2000fffe03f */
[----:B------:R-:W-:Y:S01]  /*1120*/  HGMMA.64x64x16.F32 R120, gdesc[UR4].tnspB, RZ, !UPT ;  /* 0x40e00000047879f0 */ /* 0x000fe2000c7008ff */
        /* <DEDUP_REMOVED lines=9> */
[----:B------:R-:W-:-:S02]  /*11c0*/  UMOV UR5, 0x80000020 ;  /* 0x8000002000057882 */ /* 0x000fc40000000000 */
[----:B------:R-:W-:Y:S01]  /*11d0*/  HGMMA.64x64x16.F32 R24, gdesc[UR4].tnspB, RZ, !UPT ;  /* 0x40e00000041879f0 */ /* 0x000fe2000c7008ff */
[----:B------:R-:W-:Y:S02]  /*11e0*/  UIADD3 UR4, UR14, 0x2, URZ ;  /* 0x000000020e047890 */ /* 0x000fe4000fffe03f */
[----:B------:R-:W-:Y:S02]  /*11f0*/  UIADD3 UR6, UR8, 0x80, URZ ;  /* 0x0000008008067890 */ /* 0x000fe4000fffe03f */
[----:B------:R-:W-:Y:S01]  /*1200*/  UIADD3 UR8, UR14, 0x102, URZ ;  /* 0x000001020e087890 */ /* 0x000fe2000fffe03f */
[----:B------:R-:W-:Y:S01]  /*1210*/  UMOV UR5, 0x80000020 ;  /* 0x8000002000057882 */ /* 0x000fe20000000000 */
[----:B------:R-:W-:-:S05]  /*1220*/  UMOV UR7, 0x40000040 ;  /* 0x4000004000077882 */ /* 0x000fca0000000000 */
[----:B------:R-:W-:Y:S01]  /*1230*/  HGMMA.64x64x16.F32 R120, gdesc[UR4].tnspB, R120 ;  /* 0x40e00000047879f0 */ /* 0x000fe20008700878 */
[----:B------:R-:W-:Y:S01]  /*1240*/  UMOV UR4, UR8 ;  /* 0x0000000800047c82 */ /* 0x000fe20008000000 */
[----:B------:R-:W-:Y:S02]  /*1250*/  UMOV UR5, 0x80000020 ;  /* 0x8000002000057882 */ /* 0x000fe40000000000 */
[----:B------:R-:W-:Y:S01]  /*1260*/  HGMMA.64x64x16.F32 R88, gdesc[UR4].tnspB, R88 ;  /* 0x40e00000045879f0 */ /* 0x000fe20008700858 */
[----:B------:R-:W-:Y:S01]  /*1270*/  UMOV UR4, UR9 ;  /* 0x0000000900047c82 */ /* 0x000fe20008000000 */
[----:B------:R-:W-:Y:S02]  /*1280*/  UMOV UR5, 0x80000020 ;  /* 0x8000002000057882 */ /* 0x000fe40000000000 */
[----:B------:R-:W-:Y:S01]  /*1290*/  HGMMA.64x64x16.F32 R56, gdesc[UR4].tnspB, R56 ;  /* 0x40e00000043879f0 */ /* 0x000fe20008700838 */
[----:B------:R-:W-:Y:S01]  /*12a0*/  UMOV UR4, UR10 ;  /* 0x0000000a00047c82 */ /* 0x000fe20008000000 */
[----:B------:R-:W-:-:S02]  /*12b0*/  UMOV UR5, 0x80000020 ;  /* 0x8000002000057882 */ /* 0x000fc40000000000 */
[----:B------:R-:W-:Y:S01]  /*12c0*/  HGMMA.64x64x16.F32 R24, gdesc[UR4].tnspB, R24, gsb0 ;  /* 0x40e00000041879f0 */ /* 0x000fe20008000818 */
[----:B------:R-:W-:-:S05]  /*12d0*/  UMOV UR4, 0x1 ;  /* 0x0000000100047882 */ /* 0x000fca0000000000 */
.L_x_15:
[----:B0-----:R-:W-:-:S05]  /*12e0*/  VIMNMX R8, R5, 0x1, PT ;  /* 0x0000000105087848 */ /* 0x001fca0003fe0100 */
[----:B------:R-:W-:-:S05]  /*12f0*/  IMAD.IADD R8, R5, 0x1, -R8 ;  /* 0x0000000105087824 */ /* 0x000fca00078e0a08 */
[----:B------:R-:W-:-:S13]  /*1300*/  ISETP.GE.AND P1, PT, R8, 0x1, PT ;  /* 0x000000010800780c */ /* 0x000fda0003f26270 */
[----:B------:R-:W-:Y:S05]  /*1310*/  @!P1 BRA `(.L_x_18) ;  /* 0x0000000400509947 */ /* 0x000fea0003800000 */
[----:B------:R-:W0:Y:S01]  /*1320*/  S2UR UR6, SR_CgaCtaId ;  /* 0x00000000000679c3 */ /* 0x000e220000008800 */
[----:B------:R-:W-:Y:S01]  /*1330*/  UMOV UR5, 0x400 ;  /* 0x0000040000057882 */ /* 0x000fe20000000000 */
[----:B------:R-:W-:Y:S01]  /*1340*/  LOP3.LUT R13, R4, 0x1, RZ, 0xfc, !PT ;  /* 0x00000001040d7812 */ /* 0x000fe200078efcff */
[----:B------:R-:W-:Y:S01]  /*1350*/  IMAD.MOV.U32 R12, RZ, RZ, RZ ;  /* 0x000000ffff0c7224 */ /* 0x000fe200078e00ff */
[----:B------:R-:W-:Y:S01]  /*1360*/  UISETP.NE.U32.AND UP0, UPT, UR4, URZ, UPT ;  /* 0x0000003f0400728c */ /* 0x000fe2000bf05070 */
[----:B------:R-:W-:Y:S02]  /*1370*/  IMAD.MOV.U32 R5, RZ, RZ, R8 ;  /* 0x000000ffff057224 */ /* 0x000fe400078e0008 */
[----:B------:R-:W-:Y:S01]  /*1380*/  IMAD.MOV.U32 R7, RZ, RZ, RZ ;  /* 0x000000ffff077224 */ /* 0x000fe200078e00ff */
[----:B0-----:R-:W-:-:S04]  /*1390*/  ULEA UR16, UR6, UR5, 0x18 ;  /* 0x0000000506107291 */ /* 0x001fc8000f8ec03f */
[----:B------:R-:W-:Y:S02]  /*13a0*/  UIADD3 UR5, UR16, 0x2c000, URZ ;  /* 0x0002c00010057890 */ /* 0x000fe4000fffe03f */
[----:B------:R-:W-:Y:S02]  /*13b0*/  USHF.R.U32.HI UR6, URZ, 0x4, UR16 ;  /* 0x000000043f067899 */ /* 0x000fe40008011610 */
[----:B------:R-:W-:Y:S02]  /*13c0*/  USHF.R.U32.HI UR5, URZ, 0x4, UR5 ;  /* 0x000000043f057899 */ /* 0x000fe40008011605 */
[----:B------:R-:W-:Y:S02]  /*13d0*/  ULOP3.LUT UR6, UR6, 0x3fff, URZ, 0xc0, !UPT ;  /* 0x00003fff06067892 */ /* 0x000fe4000f8ec03f */
[----:B------:R-:W-:Y:S02]  /*13e0*/  ULOP3.LUT UR17, UR5, 0x3fff, URZ, 0xc0, !UPT ;  /* 0x00003fff05117892 */ /* 0x000fe4000f8ec03f */
[----:B------:R-:W-:-:S12]  /*13f0*/  ULOP3.LUT UR18, UR6, 0x10000, URZ, 0xfc, !UPT ;  /* 0x0001000006127892 */ /* 0x000fd8000f8efc3f */
.L_x_23:
[----:B------:R-:W-:-:S13]  /*1400*/  ISETP.NE.AND P2, PT, R13, 0x3, PT ;  /* 0x000000030d00780c */ /* 0x000fda0003f45270 */
[----:B------:R-:W-:Y:S05]  /*1410*/  @!P2 BRA `(.L_x_19) ;  /* 0x000000000004a947 */ /* 0x000fea0003800000 */
[----:B------:R-:W-:Y:S01]  /*1420*/  BPT.TRAP 0x1 ;  /* 0x000000040000795c */ /* 0x000fe20000300000 */
.L_x_19:
[----:B------:R-:W-:Y:S01]  /*1430*/  SHF.L.U32 R9, R12, 0x1f, RZ ;  /* 0x0000001f0c097819 */ /* 0x000fe200000006ff */
[----:B------:R-:W-:-:S12]  /*1440*/  ULEA UR5, UR4, UR16, 0x3 ;  /* 0x0000001004057291 */ /* 0x000fd8000f8e183f */
.L_x_20:
[----:B0-----:R-:W-:-:S04]  /*1450*/  IMAD.U32 R10, RZ, RZ, UR5 ;  /* 0x00000005ff0a7e24 */ /* 0x001fc8000f8e00ff */
[----:B------:R0:W1:Y:S03]  /*1460*/  SYNCS.PHASECHK.TRANS64.TRYWAIT P1, [R10+URZ+0x37000], R9 ;  /* 0x037000090a0075a7 */ /* 0x000066000802017f */
[----:B-1----:R-:W-:Y:S05]  /*1470*/  @!P1 NANOSLEEP.SYNCS 0x989680 ;  /* 0x009896800000995d */ /* 0x002fea0003900000 */
[----:B------:R-:W1:Y:S02]  /*1480*/  @!P1 SYNCS.PHASECHK.TRANS64 P1, [R10+URZ+0x37000], R9 ;  /* 0x037000090a0095a7 */ /* 0x000e64000802007f */
[----:B-1----:R-:W-:Y:S05]  /*1490*/  @!P1 BRA `(.L_x_20) ;  /* 0xfffffffc00ec9947 */ /* 0x002fea000383ffff */
[----:B------:R-:W-:Y:S01]  /*14a0*/  ULEA UR5, UR4, UR18, 0xa ;  /* 0x0000001204057291 */ /* 0x000fe2000f8e503f */
[----:B------:R-:W-:Y:S01]  /*14b0*/  WARPGROUP.ARRIVE ;  /* 0x00000000000079c5 */ /* 0x000fe20000000000 */
[----:B------:R-:W-:Y:S02]  /*14c0*/  ULEA UR6, UR4, UR17, 0x8 ;  /* 0x0000001104067291 */ /* 0x000fe4000f8e403f */
[----:B------:R-:W-:Y:S02]  /*14d0*/  UIADD3 UR7, UR5, 0x100, URZ ;  /* 0x0000010005077890 */ /* 0x000fe4000fffe03f */
[----:B------:R-:W-:Y:S02]  /*14e0*/  UIADD3 UR14, UR5, 0x200, URZ ;  /* 0x00000200050e7890 */ /* 0x000fe4000fffe03f */
[----:B------:R-:W-:Y:S01]  /*14f0*/  UMOV UR8, UR5 ;  /* 0x0000000500087c82 */ /* 0x000fe20008000000 */
[----:B------:R-:W-:Y:S01]  /*1500*/  UMOV UR9, 0x80000020 ;  /* 0x8000002000097882 */ /* 0x000fe20000000000 */
[----:B------:R-:W-:Y:S01]  /*1510*/  UMOV UR10, UR6 ;  /* 0x00000006000a7c82 */ /* 0x000fe20008000000 */
[----:B------:R-:W-:Y:S01]  /*1520*/  UMOV UR11, 0x40000040 ;  /* 0x40000040000b7882 */ /* 0x000fe20000000000 */
[----:B------:R-:W-:Y:S01]  /*1530*/  UIADD3 UR15, UR5, 0x300, URZ ;  /* 0x00000300050f7890 */ /* 0x000fe2000fffe03f */
[----:B------:R-:W-:Y:S01]  /*1540*/  HGMMA.64x64x16.F32 R120, gdesc[UR8].tnspB, R120, UP0 ;  /* 0x40e00000087879f0 */ /* 0x000fe2000bf00878 */
[----:B------:R-:W-:Y:S01]  /*1550*/  UMOV UR8, UR7 ;  /* 0x0000000700087c82 */ /* 0x000fe20008000000 */
[----:B------:R-:W-:Y:S01]  /*1560*/  UMOV UR9, 0x80000020 ;  /* 0x8000002000097882 */ /* 0x000fe20000000000 */
[----:B------:R-:W-:Y:S01]  /*1570*/  UIADD3 UR7, UR5, 0x202, URZ ;  /* 0x0000020205077890 */ /* 0x000fe2000fffe03f */
[----:B------:R-:W-:Y:S01]  /*1580*/  HGMMA.64x64x16.F32 R88, gdesc[UR8].tnspB, R88, UP0 ;  /* 0x40e00000085879f0 */ /* 0x000fe2000bf00858 */
[----:B------:R-:W-:Y:S01]  /*1590*/  UMOV UR8, UR14 ;  /* 0x0000000e00087c82 */ /* 0x000fe20008000000 */
[----:B------:R-:W-:-:S02]  /*15a0*/  UMOV UR9, 0x80000020 ;  /* 0x8000002000097882 */ /* 0x000fc40000000000 */
[----:B------:R-:W-:Y:S01]  /*15b0*/  HGMMA.64x64x16.F32 R56, gdesc[UR8].tnspB, R56, UP0 ;  /* 0x40e00000083879f0 */ /* 0x000fe2000bf00838 */
[----:B------:R-:W-:Y:S01]  /*15c0*/  UMOV UR8, UR15 ;  /* 0x0000000f00087c82 */ /* 0x000fe20008000000 */
[----:B------:R-:W-:Y:S02]  /*15d0*/  UMOV UR9, 0x80000020 ;  /* 0x8000002000097882 */ /* 0x000fe40000000000 */
[----:B------:R-:W-:Y:S01]  /*15e0*/  HGMMA.64x64x16.F32 R24, gdesc[UR8].tnspB, R24, UP0 ;  /* 0x40e00000081879f0 */ /* 0x000fe2000bf00818 */
[----:B------:R-:W-:Y:S02]  /*15f0*/  UIADD3 UR8, UR5, 0x2, URZ ;  /* 0x0000000205087890 */ /* 0x000fe4000fffe03f */
[----:B------:R-:W-:Y:S02]  /*1600*/  UIADD3 UR10, UR6, 0x80, URZ ;  /* 0x00000080060a7890 */ /* 0x000fe4000fffe03f */
[----:B------:R-:W-:Y:S01]  /*1610*/  UIADD3 UR6, UR5, 0x102, URZ ;  /* 0x0000010205067890 */ /* 0x000fe2000fffe03f */
[----:B------:R-:W-:Y:S01]  /*1620*/  UMOV UR9, 0x80000020 ;  /* 0x8000002000097882 */ /* 0x000fe20000000000 */
[----:B------:R-:W-:Y:S01]  /*1630*/  UMOV UR11, 0x40000040 ;  /* 0x40000040000b7882 */ /* 0x000fe20000000000 */
[----:B------:R-:W-:-:S04]  /*1640*/  UIADD3 UR5, UR5, 0x302, URZ ;  /* 0x0000030205057890 */ /* 0x000fc8000fffe03f */
        /* <DEDUP_REMOVED lines=9> */
[----:B------:R-:W-:Y:S03]  /*16e0*/  HGMMA.64x64x16.F32 R24, gdesc[UR8].tnspB, R24, gsb0 ;  /* 0x40e00000081879f0 */ /* 0x000fe60008000818 */
[----:B------:R-:W-:Y:S02]  /*16f0*/  WARPGROUP.DEPBAR.LE gsb0, 0x1 ;  /* 0x00008000000079c5 */ /* 0x000fe40000010100 */
[----:B------:R-:W-:Y:S05]  /*1700*/  @!P2 BRA `(.L_x_21) ;  /* 0x000000000004a947 */ /* 0x000fea0003800000 */
[----:B------:R-:W-:Y:S01]  /*1710*/  BPT.TRAP 0x1 ;  /* 0x000000040000795c */ /* 0x000fe20000300000 */
.L_x_21:
[----:B------:R-:W-:-:S13]  /*1720*/  ISETP.NE.AND P1, PT, R6, RZ, PT ;  /* 0x000000ff0600720c */ /* 0x000fda0003f25270 */
[----:B0-----:R-:W-:-:S05]  /*1730*/  @P1 LEA R9, R7, UR16, 0x3 ;  /* 0x0000001007091c11 */ /* 0x001fca000f8e18ff */
[----:B------:R-:W-:-:S05]  /*1740*/  @P1 VIADD R9, R9, 0x37058 ;  /* 0x0003705809091836 */ /* 0x000fca0000000000 */
[----:B------:R-:W-:-:S04]  /*1750*/  @P1 PRMT R9, R2, 0x654, R9 ;  /* 0x0000065402091816 */ /* 0x000fc80000000009 */
[----:B------:R0:W-:Y:S01]  /*1760*/  @P1 SYNCS.ARRIVE.TRANS64.RED.A1T0 RZ, [R9+URZ], RZ ;  /* 0x000000ff09ff19a7 */ /* 0x0001e2000810043f */
[----:B------:R-:W-:-:S13]  /*1770*/  ISETP.GT.U32.AND P1, PT, R4, 0x1, PT ;  /* 0x000000010400780c */ /* 0x000fda0003f24070 */
[----:B0-----:R-:W-:Y:S05]  /*1780*/  @P1 BRA `(.L_x_22) ;  /* 0x0000000000041947 */ /* 0x001fea0003800000 */
[----:B------:R-:W-:Y:S01]  /*1790*/  BPT.TRAP 0x1 ;  /* 0x000000040000795c */ /* 0x000fe20000300000 */
.L_x_22:
[----:B------:R-:W-:Y:S01]  /*17a0*/  UIADD3 UR4, UR4, 0x1, URZ ;  /* 0x0000000104047890 */ /* 0x000fe2000fffe03f */
[----:B------:R-:W-:Y:S01]  /*17b0*/  ISETP.GT.AND P2, PT, R5, 0x1, PT ;  /* 0x000000010500780c */ /* 0x000fe20003f44270 */
[----:B------:R-:W-:Y:S02]  /*17c0*/  VIADD R7, R7, 0x1 ;  /* 0x0000000107077836 */ /* 0x000fe40000000000 */
[----:B------:R-:W-:Y:S01]  /*17d0*/  UISETP.NE.AND UP0, UPT, UR4, 0xb, UPT ;  /* 0x0000000b0400788c */ /* 0x000fe2000bf05270 */
[----:B------:R-:W-:Y:S02]  /*17e0*/  VIADD R5, R5, 0xffffffff ;  /* 0xffffffff05057836 */ /* 0x000fe40000000000 */
[C---:B------:R-:W-:Y:S01]  /*17f0*/  ISETP.NE.AND P1, PT, R7.reuse, 0xb, PT ;  /* 0x0000000b0700780c */ /* 0x040fe20003f25270 */
[----:B------:R-:W-:Y:S02]  /*1800*/  USEL UR5, URZ, 0x1, UP0 ;  /* 0x000000013f057887 */ /* 0x000fe40008000000 */
[----:B------:R-:W-:Y:S01]  /*1810*/  USEL UR4, UR4, URZ, UP0 ;  /* 0x0000003f04047287 */ /* 0x000fe20008000000 */
[----:B------:R-:W-:Y:S01]  /*1820*/  SEL R7, R7, RZ, P1 ;  /* 0x000000ff07077207 */ /* 0x000fe20000800000 */
[----:B------:R-:W-:-:S02]  /*1830*/  UPLOP3.LUT UP0, UPT, UPT, UPT, UPT, 0x80, 0x0 ;  /* 0x000000000000789c */ /* 0x000fc40003f0f070 */
[----:B------:R-:W-:Y:S01]  /*1840*/  LOP3.LUT R12, R12, UR5, RZ, 0x3c, !PT ;  /* 0x000000050c0c7c12 */ /* 0x000fe2000f8e3cff */
[----:B------:R-:W-:Y:S08]  /*1850*/  @P2 BRA `(.L_x_23) ;  /* 0xfffffff800e82947 */ /* 0x000ff0000383ffff */
.L_x_18:
[----:B------:R-:W-:Y:S02]  /*1860*/  WARPGROUP.DEPBAR.LE gsb0, 0x0 ;  /* 0x00008000000079c5 */ /* 0x000fe40000010000 */
[----:B------:R-:W-:Y:S05]  /*1870*/  @!P0 BRA `(.L_x_24) ;  /* 0x0000000000548947 */ /* 0x000fea0003800000 */
[----:B------:R-:W-:-:S04]  /*1880*/  LOP3.LUT R5, R4, 0x1, RZ, 0xfc, !PT ;  /* 0x0000000104057812 */ /* 0x000fc800078efcff */
[----:B------:R-:W-:-:S13]  /*1890*/  ISETP.NE.AND P0, PT, R5, 0x3, PT ;  /* 0x000000030500780c */ /* 0x000fda0003f05270 */
[----:B------:R-:W-:Y:S05]  /*18a0*/  @!P0 BRA `(.L_x_25) ;  /* 0x0000000000048947 */ /* 0x000fea0003800000 */
[----:B------:R-:W-:Y:S01]  /*18b0*/  BPT.TRAP 0x1 ;  /* 0x000000040000795c */ /* 0x000fe20000300000 */
.L_x_25:
[----:B------:R-:W-:Y:S01]  /*18c0*/  ISETP.NE.AND P0, PT, R6, RZ, PT ;  /* 0x000000ff0600720c */ /* 0x000fe20003f05270 */
[----:B------:R-:W-:Y:S01]  /*18d0*/  BSSY B0, `(.L_x_26) ;  /* 0x000000d000007945 */ /* 0x000fe20003800000 */
[----:B------:R-:W-:-:S11]  /*18e0*/  ISETP.GT.U32.AND P1, PT, R4, 0x1, PT ;  /* 0x000000010400780c */ /* 0x000fd60003f24070 */
[----:B------:R-:W-:Y:S05]  /*18f0*/  @!P0 BRA `(.L_x_27) ;  /* 0x0000000000288947 */ /* 0x000fea0003800000 */
[----:B------:R-:W0:Y:S01]  /*1900*/  S2R R7, SR_CgaCtaId ;  /* 0x0000000000077919 */ /* 0x000e220000008800 */
[----:B------:R-:W-:Y:S01]  /*1910*/  IMAD.WIDE.U32 R4, R8, -0x45d1745d, RZ ;  /* 0xba2e8ba308047825 */ /* 0x000fe200078e00ff */
[----:B------:R-:W-:-:S04]  /*1920*/  MOV R4, 0x400 ;  /* 0x0000040000047802 */ /* 0x000fc80000000f00 */
[----:B------:R-:W-:-:S05]  /*1930*/  SHF.R.U32.HI R5, RZ, 0x3, R5 ;  /* 0x00000003ff057819 */ /* 0x000fca0000011605 */
[----:B------:R-:W-:Y:S01]  /*1940*/  IMAD R8, R5, -0xb, R8 ;  /* 0xfffffff505087824 */ /* 0x000fe200078e0208 */
[----:B0-----:R-:W-:-:S05]  /*1950*/  LEA R7, R7, R4, 0x18 ;  /* 0x0000000407077211 */ /* 0x001fca00078ec0ff */
[----:B------:R-:W-:-:S04]  /*1960*/  IMAD R8, R8, 0x8, R7 ;  /* 0x0000000808087824 */ /* 0x000fc800078e0207 */
[----:B------:R-:W-:-:S05]  /*1970*/  VIADD R5, R8, 0x37058 ;  /* 0x0003705808057836 */ /* 0x000fca0000000000 */
[----:B------:R-:W-:-:S04]  /*1980*/  PRMT R5, R2, 0x654, R5 ;  /* 0x0000065402057816 */ /* 0x000fc80000000005 */
[----:B------:R0:W-:Y:S03]  /*1990*/  SYNCS.ARRIVE.TRANS64.RED.A1T0 RZ, [R5+URZ], RZ ;  /* 0x000000ff05ff79a7 */ /* 0x0001e6000810043f */
.L_x_27:
[----:B------:R-:W-:Y:S05]  /*19a0*/  BSYNC B0 ;  /* 0x0000000000007941 */ /* 0x000fea0003800000 */
.L_x_26:
[----:B------:R-:W-:Y:S05]  /*19b0*/  @P1 BRA `(.L_x_24) ;  /* 0x0000000000041947 */ /* 0x000fea0003800000 */
[----:B------:R-:W-:Y:S01]  /*19c0*/  BPT.TRAP 0x1 ;  /* 0x000000040000795c */ /* 0x000fe20000300000 */
.L_x_24:
[----:B------:R-:W1:Y:S01]  /*19d0*/  S2R R4, SR_CTAID.Y ;  /* 0x0000000000047919 */ /* 0x000e620000002600 */
[----:B------:R-:W-:Y:S01]  /*19e0*/  ULDC.64 UR4, c[0x0][0x280] ;  /* 0x0000a00000047ab9 */ /* 0x000fe20000000a00 */
[----:B------:R-:W-:Y:S01]  /*19f0*/  LEA.HI R2, R3, R0, RZ, 0x2 ;  /* 0x0000000003027211 */ /* 0x000fe200078f10ff */
[----:B------:R-:W2:Y:S03]  /*1a00*/  S2R R9, SR_CTAID.X ;  /* 0x0000000000097919 */ /* 0x000ea60000002500 */
[--C-:B------:R-:W-:Y:S02]  /*1a10*/  SHF.R.S32.HI R6, RZ, 0x2, R2.reuse ;  /* 0x00000002ff067819 */ /* 0x100fe40000011402 */
[----:B0-----:R-:W-:-:S04]  /*1a20*/  SHF.R.S32.HI R5, RZ, 0x1f, R2 ;  /* 0x0000001fff057819 */ /* 0x001fc80000011402 */
[----:B------:R-:W-:-:S04]  /*1a30*/  LEA.HI R5, R5, R6, RZ, 0x3 ;  /* 0x0000000605057211 */ /* 0x000fc800078f18ff */
[----:B------:R-:W-:Y:S01]  /*1a40*/  LOP3.LUT R7, R5, 0xfffffff8, RZ, 0xc0, !PT ;  /* 0xfffffff805077812 */ /* 0x000fe200078ec0ff */
[----:B-1----:R-:W-:Y:S02]  /*1a50*/  IMAD.SHL.U32 R4, R4, 0x40, RZ ;  /* 0x0000004004047824 */ /* 0x002fe400078e00ff */
[----:B--2---:R-:W-:-:S03]  /*1a60*/  IMAD.SHL.U32 R10, R9, 0x100, RZ ;  /* 0x00000100090a7824 */ /* 0x004fc600078e00ff */
[----:B------:R-:W-:-:S04]  /*1a70*/  ISETP.GE.AND P0, PT, R4, UR5, PT ;  /* 0x0000000504007c0c */ /* 0x000fc8000bf06270 */
[----:B------:R-:W-:-:S13]  /*1a80*/  ISETP.GE.OR P0, PT, R10, UR4, P0 ;  /* 0x000000040a007c0c */ /* 0x000fda0008706670 */
[----:B------:R-:W-:Y:S05]  /*1a90*/  @P0 EXIT ;  /* 0x000000000000094d */ /* 0x000fea0003800000 */
[----:B------:R-:W0:Y:S01]  /*1aa0*/  LDC.64 R12, c[0x0][0x5d0] ;  /* 0x00017400ff0c7b82 */ /* 0x000e220000000a00 */
[----:B------:R-:W-:Y:S01]  /*1ab0*/  LOP3.LUT R5, R2, 0x7ffffffc, RZ, 0xc0, !PT ;  /* 0x7ffffffc02057812 */ /* 0x000fe200078ec0ff */
[----:B------:R-:W-:Y:S01]  /*1ac0*/  IMAD.IADD R2, R6, 0x1, -R7 ;  /* 0x0000000106027824 */ /* 0x000fe200078e0a07 */
[----:B------:R-:W-:Y:S02]  /*1ad0*/  LEA.HI R6, R3, R0, RZ, 0x5 ;  /* 0x0000000003067211 */ /* 0x000fe400078f28ff */
[----:B----45:R-:W-:Y:S01]  /*1ae0*/  FSETP.NEU.AND P1, PT, R14, RZ, PT ;  /* 0x000000ff0e00720b */ /* 0x030fe20003f2d000 */
[----:B------:R-:W-:Y:S01]  /*1af0*/  IMAD.IADD R5, R0, 0x1, -R5 ;  /* 0x0000000100057824 */ /* 0x000fe200078e0a05 */
[----:B------:R-:W-:Y:S02]  /*1b00*/  SHF.R.S32.HI R3, RZ, 0x1f, R2 ;  /* 0x0000001fff037819 */ /* 0x000fe40000011402 */
[----:B---3--:R-:W-:Y:S01]  /*1b10*/  SHF.R.S32.HI R15, RZ, 0x5, R6 ;  /* 0x00000005ff0f7819 */ /* 0x008fe20000011406 */
[----:B------:R-:W-:-:S02]  /*1b20*/  IMAD.SHL.U32 R5, R5, 0x2, RZ ;  /* 0x0000000205057824 */ /* 0x000fc400078e00ff */
[----:B------:R-:W-:-:S03]  /*1b30*/  IMAD.WIDE R8, R9, 0x100, R2 ;  /* 0x0000010009087825 */ /* 0x000fc600078e0202 */
[----:B------:R-:W-:Y:S01]  /*1b40*/  SHF.R.S32.HI R7, RZ, 0x1f, R5 ;  /* 0x0000001fff077819 */ /* 0x000fe20000011405 */
[C---:B------:R-:W-:Y:S01]  /*1b50*/  IMAD R3, R15.reuse, -0x10, -R10 ;  /* 0xfffffff00f037824 */ /* 0x040fe200078e0a0a */
[C---:B------:R-:W-:Y:S01]  /*1b60*/  IADD3 R6, P0, R4.reuse, R5, RZ ;  /* 0x0000000504067210 */ /* 0x040fe20007f1e0ff */
[----:B------:R-:W-:Y:S01]  /*1b70*/  IMAD.WIDE R8, R15, 0x10, R8 ;  /* 0x000000100f087825 */ /* 0x000fe200078e0208 */
[----:B------:R-:W-:Y:S02]  /*1b80*/  IADD3 R10, -R5, UR5, -R4 ;  /* 0x00000005050a7c10 */ /* 0x000fe4000fffe904 */
[----:B------:R-:W-:Y:S02]  /*1b90*/  LEA.HI.X.SX32 R7, R4, R7, 0x1, P0 ;  /* 0x0000000704077211 */ /* 0x000fe400000f0eff */
[----:B------:R-:W-:Y:S01]  /*1ba0*/  IADD3 R0, R3, UR4, -R2 ;  /* 0x0000000403007c10 */ /* 0x000fe2000fffe802 */
[-C--:B0-----:R-:W-:Y:S01]  /*1bb0*/  IMAD R2, R9, R12.reuse, RZ ;  /* 0x0000000c09027224 */ /* 0x081fe200078e02ff */
[----:B------:R-:W-:Y:S01]  /*1bc0*/  ISETP.GT.AND P3, PT, R10, RZ, PT ;  /* 0x000000ff0a00720c */ /* 0x000fe20003f64270 */
[----:B------:R-:W-:Y:S01]  /*1bd0*/  IMAD.WIDE.U32 R18, R8, R12, R6 ;  /* 0x0000000c08127225 */ /* 0x000fe200078e0006 */
[----:B------:R-:W-:-:S02]  /*1be0*/  SHF.L.U64.HI R15, R12, 0x3, R13 ;  /* 0x000000030c0f7819 */ /* 0x000fc4000001020d */
[----:B------:R-:W-:Y:S01]  /*1bf0*/  P2R R3, PR, RZ, 0x8 ;  /* 0x00000008ff037803 */ /* 0x000fe20000000000 */
[----:B------:R-:W-:Y:S01]  /*1c00*/  IMAD R21, R8, R13, R2 ;  /* 0x0000000d08157224 */ /* 0x000fe200078e0202 */
[----:B------:R-:W-:Y:S01]  /*1c10*/  ISETP.GT.AND P0, PT, R0, RZ, P3 ;  /* 0x000000ff0000720c */ /* 0x000fe20001f04270 */
[----:B------:R-:W-:Y:S02]  /*1c20*/  IMAD.SHL.U32 R16, R12, 0x8, RZ ;  /* 0x000000080c107824 */ /* 0x000fe400078e00ff */
[----:B------:R-:W-:Y:S01]  /*1c30*/  IMAD.IADD R21, R19, 0x1, R21 ;  /* 0x0000000113157824 */ /* 0x000fe200078e0215 */
[----:B------:R-:W-:Y:S09]  /*1c40*/  @!P1 BRA `(.L_x_28) ;  /* 0x0000006c00cc9947 */ /* 0x000ff20003800000 */
[----:B------:R-:W-:Y:S01]  /*1c50*/  ULDC.64 UR4, c[0x0][0x5b0] ;  /* 0x00016c0000047ab9 */ /* 0x000fe20000000a00 */
[----:B------:R-:W-:Y:S01]  /*1c60*/  ULDC.64 UR8, c[0x0][0x5a8] ;  /* 0x00016a0000087ab9 */ /* 0x000fe20000000a00 */
[----:B------:R-:W-:Y:S01]  /*1c70*/  IMAD R17, R9, UR4, RZ ;  /* 0x0000000409117c24 */ /* 0x000fe2000f8e02ff */
[----:B------:R-:W-:Y:S01]  /*1c80*/  ULDC.64 UR6, c[0x0][0x5c8] ;  /* 0x0001720000067ab9 */ /* 0x000fe20000000a00 */
[----:B------:R-:W-:-:S04]  /*1c90*/  IMAD.WIDE.U32 R2, R8, UR4, R6 ;  /* 0x0000000408027c25 */ /* 0x000fc8000f8e0006 */
[----:B------:R-:W-:Y:S01]  /*1ca0*/  IMAD R17, R8, UR5, R17 ;  /* 0x0000000508117c24 */ /* 0x000fe2000f8e0211 */
[----:B------:R-:W-:-:S03]  /*1cb0*/  LEA R4, P1, R2, UR8, 0x1 ;  /* 0x0000000802047c11 */ /* 0x000fc6000f8208ff */
[----:B------:R-:W-:-:S05]  /*1cc0*/  IMAD.IADD R3, R3, 0x1, R17 ;  /* 0x0000000103037824 */ /* 0x000fca00078e0211 */
[----:B------:R-:W-:-:S05]  /*1cd0*/  LEA.HI.X R5, R2, UR9, R3, 0x1, P1 ;  /* 0x0000000902057c11 */ /* 0x000fca00088f0c03 */
[----:B------:R-:W2:Y:S01]  /*1ce0*/  @P0 LDG.E.LTC128B.U16 R19, desc[UR12][R4.64] ;  /* 0x0000000c04130981 */ /* 0x000ea2000c1e1520 */
[----:B------:R-:W-:Y:S01]  /*1cf0*/  ISETP.GT.AND P6, PT, R10, 0x1, PT ;  /* 0x000000010a00780c */ /* 0x000fe20003fc4270 */
[----:B------:R-:W-:Y:S01]  /*1d00*/  BSSY B0, `(.L_x_29) ;  /* 0x000000e000007945 */ /* 0x000fe20003800000 */
[----:B------:R-:W-:Y:S02]  /*1d10*/  LEA R2, P2, R18, UR6, 0x1 ;  /* 0x0000000612027c11 */ /* 0x000fe4000f8408ff */
[----:B------:R-:W-:Y:S01]  /*1d20*/  ISETP.GT.AND P1, PT, R0, RZ, P6 ;  /* 0x000000ff0000720c */ /* 0x000fe20003724270 */
[----:B--2---:R-:W-:-:S05]  /*1d30*/  HADD2.F32 R3, -RZ, R19.H0_H0 ;  /* 0x20000013ff037230 */ /* 0x004fca0000004100 */
[----:B------:R-:W-:-:S04]  /*1d40*/  FMUL R3, R3, R14 ;  /* 0x0000000e03037220 */ /* 0x000fc80000400000 */
[----:B------:R-:W-:-:S05]  /*1d50*/  FFMA R3, R120, R11, R3 ;  /* 0x0000000b78037223 */ /* 0x000fca0000000003 */
[----:B------:R-:W-:Y:S02]  /*1d60*/  F2FP.F16.F32.PACK_AB R20, RZ, R3 ;  /* 0x00000003ff14723e */ /* 0x000fe400000000ff */
[----:B------:R-:W-:Y:S02]  /*1d70*/  P2R R3, PR, RZ, 0x40 ;  /* 0x00000040ff037803 */ /* 0x000fe40000000000 */
[----:B------:R-:W-:Y:S02]  /*1d80*/  LEA.HI.X R3, R18, UR7, R21, 0x1, P2 ;  /* 0x0000000712037c11 */ /* 0x000fe400090f0c15 */
[----:B------:R-:W-:Y:S02]  /*1d90*/  PRMT R18, R20, 0x7610, R18 ;  /* 0x0000761014127816 */ /* 0x000fe40000000012 */
[----:B------:R-:W-:-:S03]  /*1da0*/  PRMT R20, R19, 0x7610, R20 ;  /* 0x0000761013147816 */ /* 0x000fc60000000014 */
[----:B------:R0:W-:Y:S01]  /*1db0*/  @P0 STG.E.U16 desc[UR12][R2.64], R18 ;  /* 0x0000001202000986 */ /* 0x0001e2000c10150c */
[----:B------:R-:W-:Y:S05]  /*1dc0*/  @!P1 BRA `(.L_x_30) ;  /* 0x0000000000049947 */ /* 0x000fea0003800000 */
[----:B------:R1:W5:Y:S02]  /*1dd0*/  LDG.E.LTC128B.U16 R20, desc[UR12][R4.64+0x2] ;  /* 0x0000020c04147981 */ /* 0x000364000c1e1520 */
.L_x_30:
[----:B------:R-:W-:Y:S05]  /*1de0*/  BSYNC B0 ;  /* 0x0000000000007941 */ /* 0x000fea0003800000 */
.L_x_29:
[----:B------:R-:W-:Y:S01]  /*1df0*/  USHF.L.U32 UR6, UR4, 0x3, URZ ;  /* 0x0000000304067899 */ /* 0x000fe2000800063f */
[----:B-----5:R-:W-:Y:S01]  /*1e00*/  HADD2.F32 R9, -RZ, R20.H0_H0 ;  /* 0x20000014ff097230 */ /* 0x020fe20000004100 */
[----:B------:R-:W-:Y:S01]  /*1e10*/  USHF.L.U64.HI UR7, UR4, 0x3, UR5 ;  /* 0x0000000304077899 */ /* 0x000fe20008010205 */
[----:B------:R-:W-:-:S03]  /*1e20*/  ISETP.GT.AND P0, PT, R0, 0x8, P3 ;  /* 0x000000080000780c */ /* 0x000fc60001f04270 */
[----:B0-----:R-:W-:Y:S02]  /*1e30*/  IMAD.U32 R18, RZ, RZ, UR6 ;  /* 0x00000006ff127e24 */ /* 0x001fe4000f8e00ff */
[----:B------:R-:W-:Y:S01]  /*1e40*/  FMUL R22, R9, R14 ;  /* 0x0000000e09167220 */ /* 0x000fe20000400000 */
[----:B------:R-:W-:-:S03]  /*1e50*/  IMAD.U32 R19, RZ, RZ, UR7 ;  /* 0x00000007ff137e24 */ /* 0x000fc6000f8e00ff */
[----:B------:R-:W-:Y:S01]  /*1e60*/  FFMA R22, R121, R11, R22 ;  /* 0x0000000b79167223 */ /* 0x000fe20000000016 */
[----:B------:R-:W-:-:S04]  /*1e70*/  IMAD.WIDE.U32 R8, R8, UR4, R18 ;  /* 0x0000000408087c25 */ /* 0x000fc8000f8e0012 */
[----:B------:R-:W-:Y:S02]  /*1e80*/  F2FP.F16.F32.PACK_AB R22, RZ, R22 ;  /* 0x00000016ff16723e */ /* 0x000fe400000000ff */
[----:B------:R-:W-:-:S03]  /*1e90*/  IADD3 R6, P2, R6, R8, RZ ;  /* 0x0000000806067210 */ /* 0x000fc60007f5e0ff */
[----:B------:R0:W-:Y:S01]  /*1ea0*/  @P1 STG.E.U16 desc[UR12][R2.64+0x2], R22 ;  /* 0x0000021602001986 */ /* 0x0001e2000c10150c */
[----:B------:R-:W-:Y:S02]  /*1eb0*/  IADD3.X R7, R7, R17, R9, P2, !PT ;  /* 0x0000001107077210 */ /* 0x000fe400017fe409 */
[----:B------:R-:W-:-:S04]  /*1ec0*/  LEA R8, P2, R6, UR8, 0x1 ;  /* 0x0000000806087c11 */ /* 0x000fc8000f8408ff */
[----:B------:R-:W-:-:S05]  /*1ed0*/  LEA.HI.X R9, R6, UR9, R7, 0x1, P2 ;  /* 0x0000000906097c11 */ /* 0x000fca00090f0c07 */
[----:B------:R-:W2:Y:S01]  /*1ee0*/  @P0 LDG.E.LTC128B.U16 R20, desc[UR12][R8.64] ;  /* 0x0000000c08140981 */ /* 0x000ea2000c1e1520 */
[C---:B------:R-:W-:Y:S01]  /*1ef0*/  SHF.L.U64.HI R15, R16.reuse, 0x1, R15 ;  /* 0x00000001100f7819 */ /* 0x040fe2000001020f */
[----:B------:R-:W-:Y:S01]  /*1f00*/  BSSY B0, `(.L_x_31) ;  /* 0x000000b000007945 */ /* 0x000fe20003800000 */
[----:B------:R-:W-:Y:S02]  /*1f10*/  LEA R6, P2, R16, R2, 0x1 ;  /* 0x0000000210067211 */ /* 0x000fe400078408ff */
[----:B------:R-:W-:Y:S01]  /*1f20*/  ISETP.GT.AND P1, PT, R0, 0x8, P6 ;  /* 0x000000080000780c */ /* 0x000fe20003724270 */
[----:B--2---:R-:W-:-:S05]  /*1f30*/  HADD2.F32 R7, -RZ, R20.H0_H0 ;  /* 0x20000014ff077230 */ /* 0x004fca0000004100 */
[----:B------:R-:W-:-:S04]  /*1f40*/  FMUL R7, R7, R14 ;  /* 0x0000000e07077220 */ /* 0x000fc80000400000 */
[----:B------:R-:W-:-:S05]  /*1f50*/  FFMA R7, R122, R11, R7 ;  /* 0x0000000b7a077223 */ /* 0x000fca0000000007 */
[----:B------:R-:W-:Y:S01]  /*1f60*/  F2FP.F16.F32.PACK_AB R16, RZ, R7 ;  /* 0x00000007ff10723e */ /* 0x000fe200000000ff */
[----:B------:R-:W-:-:S05]  /*1f70*/  IMAD.X R7, R15, 0x1, R3, P2 ;  /* 0x000000010f077824 */ /* 0x000fca00010e0603 */
[----:B------:R0:W-:Y:S01]  /*1f80*/  @P0 STG.E.U16 desc[UR12][R6.64], R16 ;  /* 0x0000001006000986 */ /* 0x0001e2000c10150c */
[----:B------:R-:W-:Y:S05]  /*1f90*/  @!P1 BRA `(.L_x_32) ;  /* 0x0000000000049947 */ /* 0x000fea0003800000 */
[----:B------:R2:W5:Y:S02]  /*1fa0*/  LDG.E.LTC128B.U16 R20, desc[UR12][R8.64+0x2] ;  /* 0x0000020c08147981 */ /* 0x000564000c1e1520 */
.L_x_32:
[----:B------:R-:W-:Y:S05]  /*1fb0*/  BSYNC B0 ;  /* 0x0000000000007941 */ /* 0x000fea0003800000 */
.L_x_31:
[----:B-----5:R-:W-:Y:S01]  /*1fc0*/  HADD2.F32 R15, -RZ, R20.H0_H0 ;  /* 0x20000014ff0f7230 */ /* 0x020fe20000004100 */
[----:B------:R-:W-:Y:S01]  /*1fd0*/  ISETP.GT.AND P3, PT, R10, 0x8, PT ;  /* 0x000000080a00780c */ /* 0x000fe20003f64270 */
[----:B------:R-:W-:Y:S03]  /*1fe0*/  BSSY B0, `(.L_x_33) ;  /* 0x0000009000007945 */ /* 0x000fe60003800000 */
[----:B0-----:R-:W-:Y:S01]  /*1ff0*/  FMUL R16, R15, R14 ;  /* 0x0000000e0f107220 */ /* 0x001fe20000400000 */
[----:B------:R-:W-:Y:S02]  /*2000*/  ISETP.GT.AND P0, PT, R0, RZ, P3 ;  /* 0x000000ff0000720c */ /* 0x000fe40001f04270 */
[----:B------:R-:W-:Y:S01]  /*2010*/  P2R R15, PR, RZ, 0x8 ;  /* 0x00000008ff0f7803 */ /* 0x000fe20000000000 */
[----:B------:R-:W-:-:S05]  /*2020*/  FFMA R16, R123, R11, R16 ;  /* 0x0000000b7b107223 */ /* 0x000fca0000000010 */
[----:B------:R-:W-:-:S05]  /*2030*/  F2FP.F16.F32.PACK_AB R16, RZ, R16 ;  /* 0x00000010ff10723e */ /* 0x000fca00000000ff */
[----:B------:R0:W-:Y:S01]  /*2040*/  @P1 STG.E.U16 desc[UR12][R6.64+0x2], R16 ;  /* 0x0000021006001986 */ /* 0x0001e2000c10150c */
[----:B------:R-:W-:Y:S05]  /*2050*/  @!P0 BRA `(.L_x_34) ;  /* 0x0000000000048947 */ /* 0x000fea0003800000 */
[----:B------:R3:W5:Y:S02]  /*2060*/  LDG.E.LTC128B.U16 R20, desc[UR12][R4.64+0x10] ;  /* 0x0000100c04147981 */ /* 0x000764000c1e1520 */
.L_x_34:
[----:B------:R-:W-:Y:S05]  /*2070*/  BSYNC B0 ;  /* 0x0000000000007941 */ /* 0x000fea0003800000 */
.L_x_33:
[----:B-----5:R-:W-:Y:S01]  /*2080*/  HADD2.F32 R15, -RZ, R20.H0_H0 ;  /* 0x20000014ff0f7230 */ /* 0x020fe20000004100 */
[----:B------:R-:W-:Y:S01]  /*2090*/  ISETP.GT.AND P2, PT, R10, 0x9, PT ;  /* 0x000000090a00780c */ /* 0x000fe20003f44270 */
[----:B------:R-:W-:Y:S03]  /*20a0*/  BSSY B0, `(.L_x_35) ;  /* 0x0000009000007945 */ /* 0x000fe60003800000 */
[----:B------:R-:W-:Y:S01]  /*20b0*/  FMUL R15, R15, R14 ;  /* 0x0000000e0f0f7220 */ /* 0x000fe20000400000 */
[----:B------:R-:W-:Y:S02]  /*20c0*/  ISETP.GT.AND P1, PT, R0, RZ, P2 ;  /* 0x000000ff0000720c */ /* 0x000fe40001724270 */
[----:B0-----:R-:W-:Y:S01]  /*20d0*/  P2R R16, PR, RZ, 0x4 ;  /* 0x00000004ff107803 */ /* 0x001fe20000000000 */
[----:B------:R-:W-:-:S05]  /*20e0*/  FFMA R15, R124, R11, R15 ;  /* 0x0000000b7c0f7223 */ /* 0x000fca000000000f */
[----:B------:R-:W-:-:S05]  /*20f0*/  F2FP.F16.F32.PACK_AB R15, RZ, R15 ;  /* 0x0000000fff0f723e */ /* 0x000fca00000000ff */
[----:B------:R0:W-:Y:S01]  /*2100*/  @P0 STG.E.U16 desc[UR12][R2.64+0x10], R15 ;  /* 0x0000100f02000986 */ /* 0x0001e2000c10150c */
[----:B------:R-:W-:Y:S05]  /*2110*/  @!P1 BRA `(.L_x_36) ;  /* 0x0000000000049947 */ /* 0x000fea0003800000 */
[----:B------:R4:W5:Y:S02]  /*2120*/  LDG.E.LTC128B.U16 R20, desc[UR12][R4.64+0x12] ;  /* 0x0000120c04147981 */ /* 0x000964000c1e1520 */
.L_x_36:
[----:B------:R-:W-:Y:S05]  /*2130*/  BSYNC B0 ;  /* 0x0000000000007941 */ /* 0x000fea0003800000 */
.L_x_35:
[----:B0----5:R-:W-:Y:S01]  /*2140*/  HADD2.F32 R15, -RZ, R20.H0_H0 ;  /* 0x20000014ff0f7230 */ /* 0x021fe20000004100 */
[----:B------:R-:W-:Y:S01]  /*2150*/  ISETP.GT.AND P0, PT, R0, 0x8, P3 ;  /* 0x000000080000780c */ /* 0x000fe20001f04270 */
[----:B------:R-:W-:Y:S03]  /*2160*/  BSSY B0, `(.L_x_37) ;  /* 0x0000007000007945 */ /* 0x000fe60003800000 */
[----:B------:R-:W-:-:S04]  /*2170*/  FMUL R16, R15, R14 ;  /* 0x0000000e0f107220 */ /* 0x000fc80000400000 */
[----:B------:R-:W-:-:S05]  /*2180*/  FFMA R16, R125, R11, R16 ;  /* 0x0000000b7d107223 */ /* 0x000fca0000000010 */
[----:B------:R-:W-:-:S05]  /*2190*/  F2FP.F16.F32.PACK_AB R16, RZ, R16 ;  /* 0x00000010ff10723e */ /* 0x000fca00000000ff */
[----:B------:R0:W-:Y:S01]  /*21a0*/  @P1 STG.E.U16 desc[UR12][R2.64+0x12], R16 ;  /* 0x0000121002001986 */ /* 0x0001e2000c10150c */
[----:B------:R-:W-:Y:S05]  /*21b0*/  @!P0 BRA `(.L_x_38) ;  /* 0x0000000000048947 */ /* 0x000fea0003800000 */
[----:B------:R0:W5:Y:S02]  /*21c0*/  LDG.E.LTC128B.U16 R20, desc[UR12][R8.64+0x10] ;  /* 0x0000100c08147981 */ /* 0x000164000c1e1520 */
.L_x_38:
[----:B------:R-:W-:Y:S05]  /*21d0*/  BSYNC B0 ;  /* 0x0000000000007941 */ /* 0x000fea0003800000 */
.L_x_37:
[----:B-----5:R-:W-:Y:S01]  /*21e0*/  HADD2.F32 R15, -RZ, R20.H0_H0 ;  /* 0x20000014ff0f7230 */ /* 0x020fe20000004100 */
        /* <DEDUP_REMOVED lines=8> */
.L_x_40:
[----:B------:R-:W-:Y:S05]  /*2270*/  BSYNC B0 ;  /* 0x0000000000007941 */ /* 0x000fea0003800000 */
.L_x_39:
[----:B0----5:R-:W-:Y:S01]  /*2280*/  HADD2.F32 R15, -RZ, R20.H0_H0 ;  /* 0x20000014ff0f7230 */ /* 0x021fe20000004100 */
[----:B------:R-:W-:Y:S01]  /*2290*/  ISETP.GT.AND P2, PT, R10, 0x10, PT ;  /* 0x000000100a00780c */ /* 0x000fe20003f44270 */
[----:B------:R-:W-:Y:S03]  /*22a0*/  BSSY B0, `(.L_x_41) ;  /* 0x0000009000007945 */ /* 0x000fe60003800000 */
[----:B------:R-:W-:Y:S01]  /*22b0*/  FMUL R16, R15, R14 ;  /* 0x0000000e0f107220 */ /* 0x000fe20000400000 */
[----:B------:R-:W-:Y:S02]  /*22c0*/  ISETP.GT.AND P0, PT, R0, RZ, P2 ;  /* 0x000000ff0000720c */ /* 0x000fe40001704270 */
[----:B------:R-:W-:Y:S01]  /*22d0*/  P2R R15, PR, RZ, 0x4 ;  /* 0x00000004ff0f7803 */ /* 0x000fe20000000000 */
[----:B------:R-:W-:-:S05]  /*22e0*/  FFMA R16, R127, R11, R16 ;  /* 0x0000000b7f107223 */ /* 0x000fca0000000010 */
[----:B------:R-:W-:-:S05]  /*22f0*/  F2FP.F16.F32.PACK_AB R16, RZ, R16 ;  /* 0x00000010ff10723e */ /* 0x000fca00000000ff */
[----:B------:R0:W-:Y:S01]  /*2300*/  @P1 STG.E.U16 desc[UR12][R6.64+0x12], R16 ;  /* 0x0000121006001986 */ /* 0x0001e2000c10150c */
[----:B------:R-:W-:Y:S05]  /*2310*/  @!P0 BRA `(.L_x_42) ;  /* 0x0000000000048947 */ /* 0x000fea0003800000 */
[----:B------:R0:W5:Y:S02]  /*2320*/  LDG.E.LTC128B.U16 R20, desc[UR12][R4.64+0x20] ;  /* 0x0000200c04147981 */ /* 0x000164000c1e1520 */
.L_x_42:
[----:B------:R-:W-:Y:S05]  /*2330*/  BSYNC B0 ;  /* 0x0000000000007941 */ /* 0x000fea0003800000 */
.L_x_41:
[----:B-----5:R-:W-:Y:S01]  /*2340*/  HADD2.F32 R15, -RZ, R20.H0_H0 ;  /* 0x20000014ff0f7230 */ /* 0x020fe20000004100 */
[----:B------:R-:W-:Y:S01]  /*2350*/  ISETP.GT.AND P1, PT, R10, 0x11, PT ;  /* 0x000000110a00780c */ /* 0x000fe20003f24270 */
[----:B------:R-:W-:Y:S03]  /*2360*/  BSSY B0, `(.L_x_43) ;  /* 0x0000009000007945 */ /* 0x000fe60003800000 */
[----:B------:R-:W-:-:S04]  /*2370*/  FMUL R15, R15, R14 ;  /* 0x0000000e0f0f7220 */ /* 0x000fc80000400000 */
[----:B------:R-:W-:-:S05]  /*2380*/  FFMA R15, R128, R11, R15 ;  /* 0x0000000b800f7223 */ /* 0x000fca000000000f */
[----:B------:R-:W-:-:S05]  /*2390*/  F2FP.F16.F32.PACK_AB R15, RZ, R15 ;  /* 0x0000000fff0f723e */ /* 0x000fca00000000ff */
[----:B------:R1:W-:Y:S01]  /*23a0*/  @P0 STG.E.U16 desc[UR12][R2.64+0x20], R15 ;  /* 0x0000200f02000986 */ /* 0x0003e2000c10150c */
[----:B------:R-:W-:Y:S02]  /*23b0*/  ISETP.GT.AND P0, PT, R0, RZ, P1 ;  /* 0x000000ff0000720c */ /* 0x000fe40000f04270 */
[----:B-1----:R-:W-:-:S11]  /*23c0*/  P2R R15, PR, RZ, 0x2 ;  /* 0x00000002ff0f7803 */ /* 0x002fd60000000000 */
[----:B------:R-:W-:Y:S05]  /*23d0*/  @!P0 BRA `(.L_x_44) ;  /* 0x0000000000048947 */ /* 0x000fea0003800000 */
[----:B------:R1:W5:Y:S02]  /*23e0*/  LDG.E.LTC128B.U16 R20, desc[UR12][R4.64+0x22] ;  /* 0x0000220c04147981 */ /* 0x000364000c1e1520 */
.L_x_44:
[----:B------:R-:W-:Y:S05]  /*23f0*/  BSYNC B0 ;  /* 0x0000000000007941 */ /* 0x000fea0003800000 */
.L_x_43:
[----:B-----5:R-:W-:Y:S01]  /*2400*/  HADD2.F32 R15, -RZ, R20.H0_H0 ;  /* 0x20000014ff0f7230 */ /* 0x020fe20000004100 */
[----:B------:R-:W-:Y:S04]  /*2410*/  BSSY B0, `(.L_x_45) ;  /* 0x0000008000007945 */ /* 0x000fe80003800000 */
[----:B0-----:R-:W-:-:S04]  /*2420*/  FMUL R16, R15, R14 ;  /* 0x0000000e0f107220 */ /* 0x001fc80000400000 */
[----:B------:R-:W-:-:S05]  /*2430*/  FFMA R16, R129, R11, R16 ;  /* 0x0000000b81107223 */ /* 0x000fca0000000010 */
[----:B------:R-:W-:-:S05]  /*2440*/  F2FP.F16.F32.PACK_AB R16, RZ, R16 ;  /* 0x00000010ff10723e */ /* 0x000fca00000000ff */
[----:B------:R0:W-:Y:S01]  /*2450*/  @P0 STG.E.U16 desc[UR12][R2.64+0x22], R16 ;  /* 0x0000221002000986 */ /* 0x0001e2000c10150c */
[----:B------:R-:W-:-:S13]  /*2460*/  ISETP.GT.AND P0, PT, R0, 0x8, P2 ;  /* 0x000000080000780c */ /* 0x000fda0001704270 */
[----:B0-----:R-:W-:Y:S05]  /*2470*/  @!P0 BRA `(.L_x_46) ;  /* 0x0000000000048947 */ /* 0x001fea0003800000 */
[----:B------:R0:W5:Y:S02]  /*2480*/  LDG.E.LTC128B.U16 R20, desc[UR12][R8.64+0x20] ;  /* 0x0000200c08147981 */ /* 0x000164000c1e1520 */
.L_x_46:
[----:B------:R-:W-:Y:S05]  /*2490*/  BSYNC B0 ;  /* 0x0000000000007941 */ /* 0x000fea0003800000 */
.L_x_45:
[----:B-----5:R-:W-:Y:S01]  /*24a0*/  HADD2.F32 R15, -RZ, R20.H0_H0 ;  /* 0x20000014ff0f7230 */ /* 0x020fe20000004100 */
[----:B------:R-:W-:Y:S04]  /*24b0*/  BSSY B0, `(.L_x_47) ;  /* 0x0000008000007945 */ /* 0x000fe80003800000 */
[----:B------:R-:W-:-:S04]  /*24c0*/  FMUL R15, R15, R14 ;  /* 0x0000000e0f0f7220 */ /* 0x000fc80000400000 */
[----:B------:R-:W-:-:S05]  /*24d0*/  FFMA R15, R130, R11, R15 ;  /* 0x0000000b820f7223 */ /* 0x000fca000000000f */
[----:B------:R-:W-:-:S05]  /*24e0*/  F2FP.F16.F32.PACK_AB R15, RZ, R15 ;  /* 0x0000000fff0f723e */ /* 0x000fca00000000ff */
[----:B------:R0:W-:Y:S01]  /*24f0*/  @P0 STG.E.U16 desc[UR12][R6.64+0x20], R15 ;  /* 0x0000200f06000986 */ /* 0x0001e2000c10150c */
[----:B------:R-:W-:-:S13]  /*2500*/  ISETP.GT.AND P0, PT, R0, 0x8, P1 ;  /* 0x000000080000780c */ /* 0x000fda0000f04270 */
[----:B0-----:R-:W-:Y:S05]  /*2510*/  @!P0 BRA `(.L_x_48) ;  /* 0x0000000000048947 */ /* 0x001fea0003800000 */
[----:B------:R0:W5:Y:S02]  /*2520*/  LDG.E.LTC128B.U16 R20, desc[UR12][R8.64+0x22] ;  /* 0x0000220c08147981 */ /* 0x000164000c1e1520 */
.L_x_48:
[----:B------:R-:W-:Y:S05]  /*2530*/  BSYNC B0 ;  /* 0x0000000000007941 */ /* 0x000fea0003800000 */
.L_x_47:
[----:B-----5:R-:W-:Y:S01]  /*2540*/  HADD2.F32 R15, -RZ, R20.H0_H0 ;  /* 0x20000014ff0f7230 */ /* 0x020fe20000004100 */
[C---:B------:R-:W-:Y:S01]  /*2550*/  SHF.L.U64.HI R21, R12.reuse, 0x7, R13 ;  /* 0x000000070c157819 */ /* 0x040fe2000001020d */
[----:B------:R-:W-:Y:S01]  /*2560*/  IMAD.SHL.U32 R17, R12, 0x80, RZ ;  /* 0x000000800c117824 */ /* 0x000fe200078e00ff */
[----:B------:R-:W-:Y:S01]  /*2570*/  ISETP.GT.AND P2, PT, R10, 0x18, PT ;  /* 0x000000180a00780c */ /* 0x000fe20003f44270 */
[----:B------:R-:W-:Y:S01]  /*2580*/  BSSY B0, `(.L_x_49) ;  /* 0x000000e000007945 */ /* 0x000fe20003800000 */
[----:B------:R-:W-:Y:S02]  /*2590*/  FMUL R16, R15, R14 ;  /* 0x0000000e0f107220 */ /* 0x000fe40000400000 */
[----:B------:R-:W-:Y:S02]  /*25a0*/  LOP3.LUT R15, R17, 0x2, RZ, 0xfc, !PT ;  /* 0x00000002110f7812 */ /* 0x000fe400078efcff */
[----:B------:R-:W-:-:S05]  /*25b0*/  FFMA R16, R131, R11, R16 ;  /* 0x0000000b83107223 */ /* 0x000fca0000000010 */
[----:B------:R-:W-:-:S05]  /*25c0*/  F2FP.F16.F32.PACK_AB R16, RZ, R16 ;  /* 0x00000010ff10723e */ /* 0x000fca00000000ff */
[----:B------:R1:W-:Y:S01]  /*25d0*/  @P0 STG.E.U16 desc[UR12][R6.64+0x22], R16 ;  /* 0x0000221006000986 */ /* 0x0003e2000c10150c */
[----:B------:R-:W-:-:S05]  /*25e0*/  IADD3 R124, P0, R15, R2, RZ ;  /* 0x000000020f7c7210 */ /* 0x000fca0007f1e0ff */
[----:B------:R-:W-:Y:S01]  /*25f0*/  IMAD.X R125, R21, 0x1, R3, P0 ;  /* 0x00000001157d7824 */ /* 0x000fe200000e0603 */
[----:B------:R-:W-:-:S05]  /*2600*/  IADD3 R12, P0, R17, R2, RZ ;  /* 0x00000002110c7210 */ /* 0x000fca0007f1e0ff */
[----:B------:R-:W-:Y:S01]  /*2610*/  IMAD.X R13, R21, 0x1, R3, P0 ;  /* 0x00000001150d7824 */ /* 0x000fe200000e0603 */
[----:B------:R-:W-:Y:S02]  /*2620*/  ISETP.GT.AND P0, PT, R0, RZ, P2 ;  /* 0x000000ff0000720c */ /* 0x000fe40001704270 */
[----:B-1----:R-:W-:-:S11]  /*2630*/  P2R R16, PR, RZ, 0x4 ;  /* 0x00000004ff107803 */ /* 0x002fd60000000000 */
[----:B------:R-:W-:Y:S05]  /*2640*/  @!P0 BRA `(.L_x_50) ;  /* 0x0000000000048947 */ /* 0x000fea0003800000 */
[----:B------:R1:W5:Y:S02]  /*2650*/  LDG.E.LTC128B.U16 R20, desc[UR12][R4.64+0x30] ;  /* 0x0000300c04147981 */ /* 0x000364000c1e1520 */
.L_x_50:
[----:B------:R-:W-:Y:S05]  /*2660*/  BSYNC B0 ;  /* 0x0000000000007941 */ /* 0x000fea0003800000 */
.L_x_49:
[----:B-----5:R-:W-:Y:S01]  /*2670*/  HADD2.F32 R19, -RZ, R20.H0_H0 ;  /* 0x20000014ff137230 */ /* 0x020fe20000004100 */
[----:B------:R-:W-:Y:S01]  /*2680*/  ISETP.GT.AND P1, PT, R10, 0x19, PT ;  /* 0x000000190a00780c */ /* 0x000fe20003f24270 */
[----:B------:R-:W-:Y:S03]  /*2690*/  BSSY B0, `(.L_x_51) ;  /* 0x0000009000007945 */ /* 0x000fe60003800000 */
[----:B------:R-:W-:Y:S01]  /*26a0*/  FMUL R19, R19, R14 ;  /* 0x0000000e13137220 */ /* 0x000fe20000400000 */
[----:B------:R-:W-:-:S03]  /*26b0*/  P2R R16, PR, RZ, 0x2 ;  /* 0x00000002ff107803 */ /* 0x000fc60000000000 */
[----:B------:R-:W-:-:S05]  /*26c0*/  FFMA R19, R132, R11, R19 ;  /* 0x0000000b84137223 */ /* 0x000fca0000000013 */
[----:B------:R-:W-:-:S05]  /*26d0*/  F2FP.F16.F32.PACK_AB R19, RZ, R19 ;  /* 0x00000013ff13723e */ /* 0x000fca00000000ff */
[----:B------:R0:W-:Y:S01]  /*26e0*/  @P0 STG.E.U16 desc[UR12][R2.64+0x30], R19 ;  /* 0x0000301302000986 */ /* 0x0001e2000c10150c */
[----:B------:R-:W-:-:S13]  /*26f0*/  ISETP.GT.AND P0, PT, R0, RZ, P1 ;  /* 0x000000ff0000720c */ /* 0x000fda0000f04270 */
[----:B0-----:R-:W-:Y:S05]  /*2700*/  @!P0 BRA `(.L_x_52) ;  /* 0x0000000000048947 */ /* 0x001fea0003800000 */
[----:B------:R0:W5:Y:S02]  /*2710*/  LDG.E.LTC128B.U16 R20, desc[UR12][R4.64+0x32] ;  /* 0x0000320c04147981 */ /* 0x000164000c1e1520 */
.L_x_52:
[----:B------:R-:W-:Y:S05]  /*2720*/  BSYNC B0 ;  /* 0x0000000000007941 */ /* 0x000fea0003800000 */
.L_x_51:
        /* <DEDUP_REMOVED lines=9> */
.L_x_54:
[----:B------:R-:W-:Y:S05]  /*27c0*/  BSYNC B0 ;  /* 0x0000000000007941 */ /* 0x000fea0003800000 */
.L_x_53:
        /* <DEDUP_REMOVED lines=9> */
.L_x_56:
[----:B------:R-:W-:Y:S05]  /*2860*/  BSYNC B0 ;  /* 0x0000000000007941 */ /* 0x000fea0003800000 */
.L_x_55:
        /* <DEDUP_REMOVED lines=11> */
.L_x_58:
[----:B------:R-:W-:Y:S05]  /*2920*/  BSYNC B0 ;  /* 0x0000000000007941 */ /* 0x000fea0003800000 */
.L_x_57:
        /* <DEDUP_REMOVED lines=11> */
.L_x_60:
[----:B------:R-:W-:Y:S05]  /*29e0*/  BSYNC B0 ;  /* 0x0000000000007941 */ /* 0x000fea0003800000 */
.L_x_59:
        /* <DEDUP_REMOVED lines=9> */
.L_x_62:
[----:B------:R-:W-:Y:S05]  /*2a80*/  BSYNC B0 ;  /* 0x0000000000007941 */ /* 0x000fea0003800000 */
.L_x_61:
        /* <DEDUP_REMOVED lines=9> */
.L_x_64:
[----:B------:R-:W-:Y:S05]  /*2b20*/  BSYNC B0 ;  /* 0x0000000000007941 */ /* 0x000fea0003800000 */
.L_x_63:
        /* <DEDUP_REMOVED lines=11> */
.L_x_66:
[----:B------:R-:W-:Y:S05]  /*2be0*/  BSYNC B0 ;  /* 0x0000000000007941 */ /* 0x000fea0003800000 */
.L_x_65:
[----:B-----5:R-:W-:Y:S01]  /*2bf0*/  HADD2.F32 R19, -RZ, R20.H0_H0 ;  /* 0x20000014ff137230 */ /* 0x020fe20000004100 */
[----:B------:R-:W-:Y:S01]  /*2c00*/  ISETP.GT.AND P4, PT, R10, 0x29, PT ;  /* 0x000000290a00780c */ /* 0x000fe20003f84270 */
[----:B------:R-:W-:Y:S03]  /*2c10*/  BSSY B0, `(.L_x_67) ;  /* 0x0000008000007945 */ /* 0x000fe60003800000 */
[----:B------:R-:W-:-:S04]  /*2c20*/  FMUL R19, R19, R14 ;  /* 0x0000000e13137220 */ /* 0x000fc80000400000 */
[----:B------:R-:W-:-:S05]  /*2c30*/  FFMA R19, R140, R11, R19 ;  /* 0x0000000b8c137223 */ /* 0x000fca0000000013 */
[----:B------:R-:W-:-:S05]  /*2c40*/  F2FP.F16.F32.PACK_AB R19, RZ, R19 ;  /* 0x00000013ff13723e */ /* 0x000fca00000000ff */
[----:B------:R0:W-:Y:S01]  /*2c50*/  @P0 STG.E.U16 desc[UR12][R2.64+0x50], R19 ;  /* 0x0000501302000986 */ /* 0x0001e2000c10150c */
[----:B------:R-:W-:-:S13]  /*2c60*/  ISETP.GT.AND P0, PT, R0, RZ, P4 ;  /* 0x000000ff0000720c */ /* 0x000fda0002704270 */
[----:B0-----:R-:W-:Y:S05]  /*2c70*/  @!P0 BRA `(.L_x_68) ;  /* 0x0000000000048947 */ /* 0x001fea0003800000 */
[----:B------:R0:W5:Y:S02]  /*2c80*/  LDG.E.LTC128B.U16 R20, desc[UR12][R4.64+0x52] ;  /* 0x0000520c04147981 */ /* 0x000164000c1e1520 */
.L_x_68:
[----:B------:R-:W-:Y:S05]  /*2c90*/  BSYNC B0 ;  /* 0x0000000000007941 */ /* 0x000fea0003800000 */
.L_x_67:
        /* <DEDUP_REMOVED lines=9> */
.L_x_70:
[----:B------:R-:W-:Y:S05]  /*2d30*/  BSYNC B0 ;  /* 0x0000000000007941 */ /* 0x000fea0003800000 */
.L_x_69:
        /* <DEDUP_REMOVED lines=9> */
.L_x_72:
[----:B------:R-:W-:Y:S05]  /*2dd0*/  BSYNC B0 ;  /* 0x0000000000007941 */ /* 0x000fea0003800000 */
.L_x_71:
        /* <DEDUP_REMOVED lines=10> */
.L_x_74:
[----:B------:R-:W-:Y:S05]  /*2e80*/  BSYNC B0 ;  /* 0x0000000000007941 */ /* 0x000fea0003800000 */
.L_x_73:
        /* <DEDUP_REMOVED lines=10> */
.L_x_76:
[----:B------:R-:W-:Y:S05]  /*2f30*/  BSYNC B0 ;  /* 0x0000000000007941 */ /* 0x000fea0003800000 */
.L_x_75:
        /* <DEDUP_REMOVED lines=9> */
.L_x_78:
[----:B------:R-:W-:Y:S05]  /*2fd0*/  BSYNC B0 ;  /* 0x0000000000007941 */ /* 0x000fea0003800000 */
.L_x_77:
        /* <DEDUP_REMOVED lines=9> */
.L_x_80:
[----:B------:R-:W-:Y:S05]  /*3070*/  BSYNC B0 ;  /* 0x0000000000007941 */ /* 0x000fea0003800000 */
.L_x_79:
        /* <DEDUP_REMOVED lines=10> */
.L_x_82:
[----:B------:R-:W-:Y:S05]  /*3120*/  BSYNC B0 ;  /* 0x0000000000007941 */ /* 0x000fea0003800000 */
.L_x_81:
[----:B-----5:R-:W-:Y:S01]  /*3130*/  HADD2.F32 R19, -RZ, R20.H0_H0 ;  /* 0x20000014ff137230 */ /* 0x020fe20000004100 */
[----:B------:R-:W-:Y:S04]  /*3140*/  BSSY B0, `(.L_x_83) ;  /* 0x0000009000007945 */ /* 0x000fe80003800000 */
[----:B------:R-:W-:-:S04]  /*3150*/  FMUL R19, R19, R14 ;  /* 0x0000000e13137220 */ /* 0x000fc80000400000 */
[----:B------:R-:W-:-:S05]  /*3160*/  FFMA R19, R148, R11, R19 ;  /* 0x0000000b94137223 */ /* 0x000fca0000000013 */
[----:B------:R-:W-:-:S05]  /*3170*/  F2FP.F16.F32.PACK_AB R19, RZ, R19 ;  /* 0x00000013ff13723e */ /* 0x000fca00000000ff */
[----:B------:R0:W-:Y:S01]  /*3180*/  @P0 STG.E.U16 desc[UR12][R2.64+0x70], R19 ;  /* 0x0000701302000986 */ /* 0x0001e2000c10150c */
[----:B------:R-:W-:-:S04]  /*3190*/  ISETP.GT.AND P0, PT, R10, 0x39, PT ;  /* 0x000000390a00780c */ /* 0x000fc80003f04270 */
[----:B------:R-:W-:-:S13]  /*31a0*/  ISETP.GT.AND P5, PT, R0, RZ, P0 ;  /* 0x000000ff0000720c */ /* 0x000fda00007a4270 */
[----:B0-----:R-:W-:Y:S05]  /*31b0*/  @!P5 BRA `(.L_x_84) ;  /* 0x000000000004d947 */ /* 0x001fea0003800000 */
[----:B------:R0:W5:Y:S02]  /*31c0*/  LDG.E.LTC128B.U16 R20, desc[UR12][R4.64+0x72] ;  /* 0x0000720c04147981 */ /* 0x000164000c1e1520 */
.L_x_84:
[----:B------:R-:W-:Y:S05]  /*31d0*/  BSYNC B0 ;  /* 0x0000000000007941 */ /* 0x000fea0003800000 */
.L_x_83:
        /* <DEDUP_REMOVED lines=9> */
.L_x_86:
[----:B------:R-:W-:Y:S05]  /*3270*/  BSYNC B0 ;  /* 0x0000000000007941 */ /* 0x000fea0003800000 */
.L_x_85:
        /* <DEDUP_REMOVED lines=9> */
.L_x_88:
[----:B------:R-:W-:Y:S05]  /*3310*/  BSYNC B0 ;  /* 0x0000000000007941 */ /* 0x000fea0003800000 */
.L_x_87:
[----:B-----5:R-:W-:Y:S01]  /*3320*/  HADD2.F32 R19, -RZ, R20.H0_H0 ;  /* 0x20000014ff137230 */ /* 0x020fe20000004100 */
[----:B------:R-:W-:Y:S01]  /*3330*/  LOP3.LUT R123, R17, 0x10, RZ, 0xfc, !PT ;  /* 0x00000010117b7812 */ /* 0x000fe200078efcff */
[----:B------:R-:W-:Y:S02]  /*3340*/  USHF.L.U32 UR22, UR4, 0x7, URZ ;  /* 0x0000000704167899 */ /* 0x000fe4000800063f */
[----:B------:R-:W-:Y:S01]  /*3350*/  USHF.L.U64.HI UR4, UR4, 0x7, UR5 ;  /* 0x0000000704047899 */ /* 0x000fe20008010205 */
[----:B------:R-:W-:-:S04]  /*3360*/  FMUL R16, R19, R14 ;  /* 0x0000000e13107220 */ /* 0x000fc80000400000 */
[----:B------:R-:W-:-:S05]  /*3370*/  FFMA R16, R151, R11, R16 ;  /* 0x0000000b97107223 */ /* 0x000fca0000000010 */
[----:B------:R-:W-:-:S05]  /*3380*/  F2FP.F16.F32.PACK_AB R16, RZ, R16 ;  /* 0x00000010ff10723e */ /* 0x000fca00000000ff */
[----:B------:R1:W-:Y:S01]  /*3390*/  @P5 STG.E.U16 desc[UR12][R6.64+0x72], R16 ;  /* 0x0000721006005986 */ /* 0x0003e2000c10150c */
[----:B------:R-:W-:-:S05]  /*33a0*/  IADD3 R126, P5, R123, R2, RZ ;  /* 0x000000027b7e7210 */ /* 0x000fca0007fbe0ff */
[----:B------:R-:W-:Y:S01]  /*33b0*/  IMAD.X R127, R21, 0x1, R3, P5 ;  /* 0x00000001157f7824 */ /* 0x000fe200028e0603 */
[----:B------:R-:W-:-:S04]  /*33c0*/  IADD3 R18, P5, R4, UR22, RZ ;  /* 0x0000001604127c10 */ /* 0x000fc8000ffbe0ff */
[----:B------:R-:W-:Y:S02]  /*33d0*/  IADD3.X R19, R5, UR4, RZ, P5, !PT ;  /* 0x0000000405137c10 */ /* 0x000fe4000affe4ff */
[----:B------:R-:W-:-:S04]  /*33e0*/  ISETP.GT.AND P5, PT, R10, RZ, PT ;  /* 0x000000ff0a00720c */ /* 0x000fc80003fa4270 */
[----:B------:R-:W-:-:S13]  /*33f0*/  ISETP.GT.AND P5, PT, R0, 0x40, P5 ;  /* 0x000000400000780c */ /* 0x000fda0002fa4270 */
[----:B------:R-:W2:Y:S01]  /*3400*/  @P5 LDG.E.LTC128B.U16 R20, desc[UR12][R18.64] ;  /* 0x0000000c12145981 */ /* 0x000ea2000c1e1520 */
[----:B------:R-:W-:Y:S01]  /*3410*/  LOP3.LUT R121, R17, 0x12, RZ, 0xfc, !PT ;  /* 0x0000001211797812 */ /* 0x000fe200078efcff */
[----:B------:R-:W-:Y:S01]  /*3420*/  ULOP3.LUT UR21, UR22, 0x2, URZ, 0xfc, !UPT ;  /* 0x0000000216157892 */ /* 0x000fe2000f8efc3f */
[----:B--2---:R-:W-:-:S05]  /*3430*/  HADD2.F32 R23, -RZ, R20.H0_H0 ;  /* 0x20000014ff177230 */ /* 0x004fca0000004100 */
[----:B------:R-:W-:-:S04]  /*3440*/  FMUL R23, R23, R14 ;  /* 0x0000000e17177220 */ /* 0x000fc80000400000 */
[----:B------:R-:W-:-:S05]  /*3450*/  FFMA R23, R88, R11, R23 ;  /* 0x0000000b58177223 */ /* 0x000fca0000000017 */
[----:B------:R-:W-:-:S04]  /*3460*/  F2FP.F16.F32.PACK_AB R23, RZ, R23 ;  /* 0x00000017ff17723e */ /* 0x000fc800000000ff */
[----:B------:R-:W-:-:S05]  /*3470*/  PRMT R22, R23, 0x7610, R22 ;  /* 0x0000761017167816 */ /* 0x000fca0000000016 */
[----:B------:R2:W-:Y:S01]  /*3480*/  @P5 STG.E.U16 desc[UR12][R12.64], R22 ;  /* 0x000000160c005986 */ /* 0x0005e2000c10150c */
[----:B------:R-:W-:-:S05]  /*3490*/  IADD3 R128, P5, R121, R2, RZ ;  /* 0x0000000279807210 */ /* 0x000fca0007fbe0ff */
[----:B------:R-:W-:Y:S01]  /*34a0*/  IMAD.X R129, R21, 0x1, R3, P5 ;  /* 0x0000000115817824 */ /* 0x000fe200028e0603 */
[----:B------:R-:W-:-:S04]  /*34b0*/  IADD3 R130, P5, R4, UR21, RZ ;  /* 0x0000001504827c10 */ /* 0x000fc8000ffbe0ff */
[----:B------:R-:W-:Y:S02]  /*34c0*/  IADD3.X R131, R5, UR4, RZ, P5, !PT ;  /* 0x0000000405837c10 */ /* 0x000fe4000affe4ff */
[----:B------:R-:W-:-:S13]  /*34d0*/  ISETP.GT.AND P5, PT, R0, 0x40, P6 ;  /* 0x000000400000780c */ /* 0x000fda00037a4270 */
[----:B------:R-:W3:Y:S01]  /*34e0*/  @P5 LDG.E.LTC128B.U16 R20, desc[UR12][R130.64] ;  /* 0x0000000c82145981 */ /* 0x000ee2000c1e1520 */
[----:B------:R-:W-:Y:S01]  /*34f0*/  BSSY B0, `(.L_x_89) ;  /* 0x000000e000007945 */ /* 0x000fe20003800000 */
[----:B---3--:R-:W-:-:S05]  /*3500*/  HADD2.F32 R23, -RZ, R20.H0_H0 ;  /* 0x20000014ff177230 */ /* 0x008fca0000004100 */
[----:B-1----:R-:W-:-:S04]  /*3510*/  FMUL R16, R23, R14 ;  /* 0x0000000e17107220 */ /* 0x002fc80000400000 */
[----:B------:R-:W-:-:S05]  /*3520*/  FFMA R16, R89, R11, R16 ;  /* 0x0000000b59107223 */ /* 0x000fca0000000010 */
[----:B------:R-:W-:-:S05]  /*3530*/  F2FP.F16.F32.PACK_AB R16, RZ, R16 ;  /* 0x00000010ff10723e */ /* 0x000fca00000000ff */
[----:B------:R1:W-:Y:S01]  /*3540*/  @P5 STG.E.U16 desc[UR12][R124.64], R16 ;  /* 0x000000107c005986 */ /* 0x0003e2000c10150c */
[----:B------:R-:W-:-:S05]  /*3550*/  IADD3 R88, P5, R17, R6, RZ ;  /* 0x0000000611587210 */ /* 0x000fca0007fbe0ff */
[----:B------:R-:W-:Y:S01]  /*3560*/  IMAD.X R89, R21, 0x1, R7, P5 ;  /* 0x0000000115597824 */ /* 0x000fe200028e0607 */
[----:B--2---:R-:W-:-:S04]  /*3570*/  IADD3 R22, P5, R8, UR22, RZ ;  /* 0x0000001608167c10 */ /* 0x004fc8000ffbe0ff */
[----:B------:R-:W-:Y:S02]  /*3580*/  IADD3.X R23, R9, UR4, RZ, P5, !PT ;  /* 0x0000000409177c10 */ /* 0x000fe4000affe4ff */
[----:B------:R-:W-:-:S04]  /*3590*/  ISETP.GT.AND P5, PT, R10, RZ, PT ;  /* 0x000000ff0a00720c */ /* 0x000fc80003fa4270 */
[----:B------:R-:W-:-:S13]  /*35a0*/  ISETP.GT.AND P5, PT, R0, 0x48, P5 ;  /* 0x000000480000780c */ /* 0x000fda0002fa4270 */
[----:B-1----:R-:W-:Y:S05]  /*35b0*/  @!P5 BRA `(.L_x_90) ;  /* 0x000000000004d947 */ /* 0x002fea0003800000 */
[----:B------:R1:W5:Y:S02]  /*35c0*/  LDG.E.LTC128B.U16 R20, desc[UR12][R22.64] ;  /* 0x0000000c16147981 */ /* 0x000364000c1e1520 */
.L_x_90:
[----:B------:R-:W-:Y:S05]  /*35d0*/  BSYNC B0 ;  /* 0x0000000000007941 */ /* 0x000fea0003800000 */
.L_x_89:
[----:B-----5:R-:W-:Y:S01]  /*35e0*/  HADD2.F32 R125, -RZ, R20.H0_H0 ;  /* 0x20000014ff7d7230 */ /* 0x020fe20000004100 */
[----:B------:R-:W-:Y:S04]  /*35f0*/  BSSY B0, `(.L_x_91) ;  /* 0x000000c000007945 */ /* 0x000fe80003800000 */
[----:B------:R-:W-:-:S04]  /*3600*/  FMUL R125, R125, R14 ;  /* 0x0000000e7d7d7220 */ /* 0x000fc80000400000 */
[----:B------:R-:W-:-:S05]  /*3610*/  FFMA R125, R90, R11, R125 ;  /* 0x0000000b5a7d7223 */ /* 0x000fca000000007d */
[----:B------:R-:W-:-:S05]  /*3620*/  F2FP.F16.F32.PACK_AB R125, RZ, R125 ;  /* 0x0000007dff7d723e */ /* 0x000fca00000000ff */
[----:B------:R2:W-:Y:S01]  /*3630*/  @P5 STG.E.U16 desc[UR12][R88.64], R125 ;  /* 0x0000007d58005986 */ /* 0x0005e2000c10150c */
[----:B------:R-:W-:-:S05]  /*3640*/  IADD3 R132, P5, R15, R6, RZ ;  /* 0x000000060f847210 */ /* 0x000fca0007fbe0ff */
[----:B------:R-:W-:Y:S01]  /*3650*/  IMAD.X R133, R21, 0x1, R7, P5 ;  /* 0x0000000115857824 */ /* 0x000fe200028e0607 */
[----:B------:R-:W-:-:S13]  /*3660*/  ISETP.GT.AND P5, PT, R0, 0x48, P6 ;  /* 0x000000480000780c */ /* 0x000fda00037a4270 */
[----:B--2---:R-:W-:Y:S05]  /*3670*/  @!P5 BRA `(.L_x_92) ;  /* 0x00000000000cd947 */ /* 0x004fea0003800000 */
[----:B------:R-:W-:-:S04]  /*3680*/  IADD3 R124, P6, R8, UR21, RZ ;  /* 0x00000015087c7c10 */ /* 0x000fc8000ffde0ff */
[----:B------:R-:W-:-:S05]  /*3690*/  IADD3.X R125, R9, UR4, RZ, P6, !PT ;  /* 0x00000004097d7c10 */ /* 0x000fca000b7fe4ff */
[----:B------:R2:W5:Y:S04]  /*36a0*/  LDG.E.LTC128B.U16 R20, desc[UR12][R124.64] ;  /* 0x0000000c7c147981 */ /* 0x000568000c1e1520 */
.L_x_92:
[----:B------:R-:W-:Y:S05]  /*36b0*/  BSYNC B0 ;  /* 0x0000000000007941 */ /* 0x000fea0003800000 */
.L_x_91:
[----:B--2--5:R-:W-:Y:S01]  /*36c0*/  HADD2.F32 R125, -RZ, R20.H0_H0 ;  /* 0x20000014ff7d7230 */ /* 0x024fe20000004100 */
[----:B------:R-:W-:Y:S01]  /*36d0*/  ULOP3.LUT UR20, UR22, 0x10, URZ, 0xfc, !UPT ;  /* 0x0000001016147892 */ /* 0x000fe2000f8efc3f */
[----:B------:R-:W-:-:S03]  /*36e0*/  ISETP.GT.AND P6, PT, R10, 0x8, PT ;  /* 0x000000080a00780c */ /* 0x000fc60003fc4270 */
[----:B------:R-:W-:-:S04]  /*36f0*/  FMUL R16, R125, R14 ;  /* 0x0000000e7d107220 */ /* 0x000fc80000400000 */
[----:B------:R-:W-:Y:S01]  /*3700*/  FFMA R16, R91, R11, R16 ;  /* 0x0000000b5b107223 */ /* 0x000fe20000000010 */
[----:B------:R-:W-:-:S04]  /*3710*/  LOP3.LUT R91, R17, 0x20, RZ, 0xfc, !PT ;  /* 0x00000020115b7812 */ /* 0x000fc800078efcff */
[----:B------:R-:W-:-:S05]  /*3720*/  F2FP.F16.F32.PACK_AB R16, RZ, R16 ;  /* 0x00000010ff10723e */ /* 0x000fca00000000ff */
[----:B------:R2:W-:Y:S01]  /*3730*/  @P5 STG.E.U16 desc[UR12][R132.64], R16 ;  /* 0x0000001084005986 */ /* 0x0005e2000c10150c */
[----:B------:R-:W-:-:S05]  /*3740*/  IADD3 R130, P5, R91, R2, RZ ;  /* 0x000000025b827210 */ /* 0x000fca0007fbe0ff */
[----:B------:R-:W-:Y:S01]  /*3750*/  IMAD.X R131, R21, 0x1, R3, P5 ;  /* 0x0000000115837824 */ /* 0x000fe200028e0603 */
[----:B------:R-:W-:-:S04]  /*3760*/  IADD3 R134, P5, R4, UR20, RZ ;  /* 0x0000001404867c10 */ /* 0x000fc8000ffbe0ff */
[----:B------:R-:W-:Y:S02]  /*3770*/  IADD3.X R135, R5, UR4, RZ, P5, !PT ;  /* 0x0000000405877c10 */ /* 0x000fe4000affe4ff */
[----:B------:R-:W-:-:S13]  /*3780*/  ISETP.GT.AND P5, PT, R0, 0x40, P6 ;  /* 0x000000400000780c */ /* 0x000fda00037a4270 */
[----:B------:R-:W3:Y:S01]  /*3790*/  @P5 LDG.E.LTC128B.U16 R20, desc[UR12][R134.64] ;  /* 0x0000000c86145981 */ /* 0x000ee2000c1e1520 */
[----:B------:R-:W-:Y:S01]  /*37a0*/  ULOP3.LUT UR19, UR22, 0x12, URZ, 0xfc, !UPT ;  /* 0x0000001216137892 */ /* 0x000fe2000f8efc3f */
[----:B---3--:R-:W-:-:S05]  /*37b0*/  HADD2.F32 R125, -RZ, R20.H0_H0 ;  /* 0x20000014ff7d7230 */ /* 0x008fca0000004100 */
[----:B------:R-:W-:-:S04]  /*37c0*/  FMUL R125, R125, R14 ;  /* 0x0000000e7d7d7220 */ /* 0x000fc80000400000 */
[----:B------:R-:W-:-:S05]  /*37d0*/  FFMA R125, R92, R11, R125 ;  /* 0x0000000b5c7d7223 */ /* 0x000fca000000007d */
[----:B------:R-:W-:-:S04]  /*37e0*/  F2FP.F16.F32.PACK_AB R125, RZ, R125 ;  /* 0x0000007dff7d723e */ /* 0x000fc800000000ff */
[----:B------:R-:W-:Y:S02]  /*37f0*/  PRMT R90, R125, 0x7610, R90 ;  /* 0x000076107d5a7816 */ /* 0x000fe4000000005a */
[----:B------:R-:W-:-:S03]  /*3800*/  LOP3.LUT R125, R17, 0x22, RZ, 0xfc, !PT ;  /* 0x00000022117d7812 */ /* 0x000fc600078efcff */
[----:B------:R3:W-:Y:S01]  /*3810*/  @P5 STG.E.U16 desc[UR12][R126.64], R90 ;  /* 0x0000005a7e005986 */ /* 0x0007e2000c10150c */
[----:B--2---:R-:W-:-:S05]  /*3820*/  IADD3 R132, P5, R125, R2, RZ ;  /* 0x000000027d847210 */ /* 0x004fca0007fbe0ff */
[----:B------:R-:W-:Y:S01]  /*3830*/  IMAD.X R133, R21, 0x1, R3, P5 ;  /* 0x0000000115857824 */ /* 0x000fe200028e0603 */
[----:B------:R-:W-:-:S04]  /*3840*/  IADD3 R134, P5, R4, UR19, RZ ;  /* 0x0000001304867c10 */ /* 0x000fc8000ffbe0ff */
[----:B------:R-:W-:Y:S02]  /*3850*/  IADD3.X R135, R5, UR4, RZ, P5, !PT ;  /* 0x0000000405877c10 */ /* 0x000fe4000affe4ff */
[----:B------:R-:W-:-:S04]  /*3860*/  ISETP.GT.AND P5, PT, R10, 0x9, PT ;  /* 0x000000090a00780c */ /* 0x000fc80003fa4270 */
[----:B------:R-:W-:-:S13]  /*3870*/  ISETP.GT.AND P5, PT, R0, 0x40, P5 ;  /* 0x000000400000780c */ /* 0x000fda0002fa4270 */
[----:B------:R-:W2:Y:S01]  /*3880*/  @P5 LDG.E.LTC128B.U16 R20, desc[UR12][R134.64] ;  /* 0x0000000c86145981 */ /* 0x000ea2000c1e1520 */
[----:B------:R-:W-:Y:S01]  /*3890*/  BSSY B0, `(.L_x_93) ;  /* 0x000000d000007945 */ /* 0x000fe20003800000 */
[----:B--2---:R-:W-:-:S05]  /*38a0*/  HADD2.F32 R137, -RZ, R20.H0_H0 ;  /* 0x20000014ff897230 */ /* 0x004fca0000004100 */
[----:B------:R-:W-:-:S04]  /*38b0*/  FMUL R16, R137, R14 ;  /* 0x0000000e89107220 */ /* 0x000fc80000400000 */
[----:B------:R-:W-:-:S05]  /*38c0*/  FFMA R16, R93, R11, R16 ;  /* 0x0000000b5d107223 */ /* 0x000fca0000000010 */
[----:B------:R-:W-:-:S05]  /*38d0*/  F2FP.F16.F32.PACK_AB R16, RZ, R16 ;  /* 0x00000010ff10723e */ /* 0x000fca00000000ff */
[----:B------:R2:W-:Y:S01]  /*38e0*/  @P5 STG.E.U16 desc[UR12][R128.64], R16 ;  /* 0x0000001080005986 */ /* 0x0005e2000c10150c */
[----:B---3--:R-:W-:-:S05]  /*38f0*/  IADD3 R126, P5, R123, R6, RZ ;  /* 0x000000067b7e7210 */ /* 0x008fca0007fbe0ff */
[----:B------:R-:W-:Y:S01]  /*3900*/  IMAD.X R127, R21, 0x1, R7, P5 ;  /* 0x00000001157f7824 */ /* 0x000fe200028e0607 */
[----:B------:R-:W-:-:S13]  /*3910*/  ISETP.GT.AND P5, PT, R0, 0x48, P6 ;  /* 0x000000480000780c */ /* 0x000fda00037a4270 */
[----:B--2---:R-:W-:Y:S05]  /*3920*/  @!P5 BRA `(.L_x_94) ;  /* 0x00000000000cd947 */ /* 0x004fea0003800000 */
[----:B------:R-:W-:-:S04]  /*3930*/  IADD3 R92, P6, R8, UR20, RZ ;  /* 0x00000014085c7c10 */ /* 0x000fc8000ffde0ff */
[----:B------:R-:W-:-:S05]  /*3940*/  IADD3.X R93, R9, UR4, RZ, P6, !PT ;  /* 0x00000004095d7c10 */ /* 0x000fca000b7fe4ff */
[----:B------:R2:W5:Y:S04]  /*3950*/  LDG.E.LTC128B.U16 R20, desc[UR12][R92.64] ;  /* 0x0000000c5c147981 */ /* 0x000568000c1e1520 */
.L_x_94:
[----:B------:R-:W-:Y:S05]  /*3960*/  BSYNC B0 ;  /* 0x0000000000007941 */ /* 0x000fea0003800000 */
.L_x_93:
[----:B--2--5:R-:W-:Y:S01]  /*3970*/  HADD2.F32 R93, -RZ, R20.H0_H0 ;  /* 0x20000014ff5d7230 */ /* 0x024fe20000004100 */
[----:B------:R-:W-:Y:S01]  /*3980*/  ISETP.GT.AND P6, PT, R10, 0x9, PT ;  /* 0x000000090a00780c */ /* 0x000fe20003fc4270 */
[----:B------:R-:W-:Y:S03]  /*3990*/  BSSY B0, `(.L_x_95) ;  /* 0x000000c000007945 */ /* 0x000fe60003800000 */
        /* <DEDUP_REMOVED lines=11> */
.L_x_96:
[----:B------:R-:W-:Y:S05]  /*3a50*/  BSYNC B0 ;  /* 0x0000000000007941 */ /* 0x000fea0003800000 */
.L_x_95:
[----:B--2--5:R-:W-:Y:S01]  /*3a60*/  HADD2.F32 R93, -RZ, R20.H0_H0 ;  /* 0x20000014ff5d7230 */ /* 0x024fe20000004100 */
[----:B------:R-:W-:Y:S01]  /*3a70*/  ULOP3.LUT UR18, UR22, 0x20, URZ, 0xfc, !UPT ;  /* 0x0000002016127892 */ /* 0x000fe2000f8efc3f */
[----:B------:R-:W-:-:S03]  /*3a80*/  ISETP.GT.AND P6, PT, R10, 0x10, PT ;  /* 0x000000100a00780c */ /* 0x000fc60003fc4270 */
[----:B------:R-:W-:Y:S01]  /*3a90*/  FMUL R16, R93, R14 ;  /* 0x0000000e5d107220 */ /* 0x000fe20000400000 */
[----:B------:R-:W-:-:S03]  /*3aa0*/  LOP3.LUT R93, R17, 0x30, RZ, 0xfc, !PT ;  /* 0x00000030115d7812 */ /* 0x000fc600078efcff */
[----:B------:R-:W-:-:S05]  /*3ab0*/  FFMA R16, R95, R11, R16 ;  /* 0x0000000b5f107223 */ /* 0x000fca0000000010 */
        /* <DEDUP_REMOVED lines=36> */
.L_x_98:
[----:B------:R-:W-:Y:S05]  /*3d00*/  BSYNC B0 ;  /* 0x0000000000007941 */ /* 0x000fea0003800000 */
.L_x_97:
        /* <DEDUP_REMOVED lines=14> */
.L_x_100:
[----:B------:R-:W-:Y:S05]  /*3df0*/  BSYNC B0 ;  /* 0x0000000000007941 */ /* 0x000fea0003800000 */
.L_x_99:
        /* <DEDUP_REMOVED lines=42> */
.L_x_102:
[----:B------:R-:W-:Y:S05]  /*40a0*/  BSYNC B0 ;  /* 0x0000000000007941 */ /* 0x000fea0003800000 */
.L_x_101:
        /* <DEDUP_REMOVED lines=14> */
.L_x_104:
[----:B------:R-:W-:Y:S05]  /*4190*/  BSYNC B0 ;  /* 0x0000000000007941 */ /* 0x000fea0003800000 */
.L_x_103:
        /* <DEDUP_REMOVED lines=42> */
.L_x_106:
[----:B------:R-:W-:Y:S05]  /*4440*/  BSYNC B0 ;  /* 0x0000000000007941 */ /* 0x000fea0003800000 */
.L_x_105:
        /* <DEDUP_REMOVED lines=14> */
.L_x_108:
[----:B------:R-:W-:Y:S05]  /*4530*/  BSYNC B0 ;  /* 0x0000000000007941 */ /* 0x000fea0003800000 */
.L_x_107:
        /* <DEDUP_REMOVED lines=41> */
.L_x_110:
[----:B------:R-:W-:Y:S05]  /*47d0*/  BSYNC B0 ;  /* 0x0000000000007941 */ /* 0x000fea0003800000 */
.L_x_109:
[----:B--2--5:R-:W-:Y:S01]  /*47e0*/  HADD2.F32 R109, -RZ, R20.H0_H0 ;  /* 0x20000014ff6d7230 */ /* 0x024fe20000004100 */
        /* <DEDUP_REMOVED lines=12> */
.L_x_112:
[----:B------:R-:W-:Y:S05]  /*48b0*/  BSYNC B0 ;  /* 0x0000000000007941 */ /* 0x000fea0003800000 */
.L_x_111:
[----:B--2--5:R-:W-:Y:S01]  /*48c0*/  HADD2.F32 R109, -RZ, R20.H0_H0 ;  /* 0x20000014ff6d7230 */ /* 0x024fe20000004100 */
[----:B------:R-:W-:-:S04]  /*48d0*/  ULOP3.LUT UR8, UR22, 0x60, URZ, 0xfc, !UPT ;  /* 0x0000006016087892 */ /* 0x000fc8000f8efc3f */
        /* <DEDUP_REMOVED lines=31> */
[----:B------:R-:W-:-:S05]  /*4ad0*/  IADD3 R112, P5, R105, R6, RZ ;  /* 0x0000000669707210 */ /* 0x000fca0007fbe0ff */
[----:B------:R-:W-:Y:S01]  /*4ae0*/  IMAD.X R113, R21, 0x1, R7, P5 ;  /* 0x0000000115717824 */ /* 0x000fe200028e0607 */
[----:B------:R-:W-:-:S13]  /*4af0*/  ISETP.GT.AND P5, PT, R0, 0x48, P3 ;  /* 0x000000480000780c */ /* 0x000fda0001fa4270 */
[----:B---3--:R-:W-:Y:S05]  /*4b00*/  @!P5 BRA `(.L_x_114) ;  /* 0x00000000000cd947 */ /* 0x008fea0003800000 */
[----:B------:R-:W-:-:S04]  /*4b10*/  IADD3 R2, P6, R8, UR8, RZ ;  /* 0x0000000808027c10 */ /* 0x000fc8000ffde0ff */
[----:B------:R-:W-:-:S05]  /*4b20*/  IADD3.X R3, R9, UR4, RZ, P6, !PT ;  /* 0x0000000409037c10 */ /* 0x000fca000b7fe4ff */
[----:B------:R2:W5:Y:S04]  /*4b30*/  LDG.E.LTC128B.U16 R20, desc[UR12][R2.64] ;  /* 0x0000000c02147981 */ /* 0x000568000c1e1520 */
.L_x_114:
[----:B------:R-:W-:Y:S05]  /*4b40*/  BSYNC B0 ;  /* 0x0000000000007941 */ /* 0x000fea0003800000 */
.L_x_113:
        /* <DEDUP_REMOVED lines=13> */
.L_x_116:
[----:B------:R-:W-:Y:S05]  /*4c20*/  BSYNC B0 ;  /* 0x0000000000007941 */ /* 0x000fea0003800000 */
.L_x_115:
[----:B--2--5:R-:W-:Y:S01]  /*4c30*/  HADD2.F32 R3, -RZ, R20.H0_H0 ;  /* 0x20000014ff037230 */ /* 0x024fe20000004100 */
[----:B------:R-:W-:-:S04]  /*4c40*/  ULOP3.LUT UR6, UR22, 0x70, URZ, 0xfc, !UPT ;  /* 0x0000007016067892 */ /* 0x000fc8000f8efc3f */
        /* <DEDUP_REMOVED lines=8> */
[----:B--2---:R-:W-:Y:S02]  /*4cd0*/  IADD3.X R3, R5, UR4, RZ, P5, !PT ;  /* 0x0000000405037c10 */ /* 0x004fe4000affe4ff */
[----:B------:R-:W-:-:S13]  /*4ce0*/  ISETP.GT.AND P5, PT, R0, 0x40, P1 ;  /* 0x000000400000780c */ /* 0x000fda0000fa4270 */
[----:B------:R-:W2:Y:S01]  /*4cf0*/  @P5 LDG.E.LTC128B.U16 R20, desc[UR12][R2.64] ;  /* 0x0000000c02145981 */ /* 0x000ea2000c1e1520 */
[----:B------:R-:W-:Y:S01]  /*4d00*/  ULOP3.LUT UR5, UR22, 0x72, URZ, 0xfc, !UPT ;  /* 0x0000007216057892 */ /* 0x000fe2000f8efc3f */
[----:B--2---:R-:W-:-:S05]  /*4d10*/  HADD2.F32 R115, -RZ, R20.H0_H0 ;  /* 0x20000014ff737230 */ /* 0x004fca0000004100 */
[----:B------:R-:W-:-:S04]  /*4d20*/  FMUL R115, R115, R14 ;  /* 0x0000000e73737220 */ /* 0x000fc80000400000 */
[----:B------:R-:W-:-:S05]  /*4d30*/  FFMA R115, R116, R11, R115 ;  /* 0x0000000b74737223 */ /* 0x000fca0000000073 */
[----:B------:R-:W-:-:S05]  /*4d40*/  F2FP.F16.F32.PACK_AB R115, RZ, R115 ;  /* 0x00000073ff73723e */ /* 0x000fca00000000ff */
[----:B------:R-:W-:Y:S01]  /*4d50*/  @P5 STG.E.U16 desc[UR12][R126.64], R115 ;  /* 0x000000737e005986 */ /* 0x000fe2000c10150c */
[----:B------:R-:W-:-:S05]  /*4d60*/  IADD3 R6, P5, R111, R6, RZ ;  /* 0x000000066f067210 */ /* 0x000fca0007fbe0ff */
[----:B------:R-:W-:Y:S01]  /*4d70*/  IMAD.X R7, R21, 0x1, R7, P5 ;  /* 0x0000000115077824 */ /* 0x000fe200028e0607 */
[----:B----4-:R-:W-:-:S04]  /*4d80*/  IADD3 R4, P5, R4, UR5, RZ ;  /* 0x0000000504047c10 */ /* 0x010fc8000ffbe0ff */
[----:B------:R-:W-:Y:S02]  /*4d90*/  IADD3.X R5, R5, UR4, RZ, P5, !PT ;  /* 0x0000000405057c10 */ /* 0x000fe4000affe4ff */
[----:B------:R-:W-:-:S13]  /*4da0*/  ISETP.GT.AND P5, PT, R0, 0x40, P0 ;  /* 0x000000400000780c */ /* 0x000fda00007a4270 */
[----:B------:R-:W2:Y:S01]  /*4db0*/  @P5 LDG.E.LTC128B.U16 R20, desc[UR12][R4.64] ;  /* 0x0000000c04145981 */ /* 0x000ea2000c1e1520 */
[----:B------:R-:W-:Y:S01]  /*4dc0*/  BSSY B0, `(.L_x_117) ;  /* 0x000000e000007945 */ /* 0x000fe20003800000 */
[----:B--2---:R-:W-:-:S05]  /*4dd0*/  HADD2.F32 R3, -RZ, R20.H0_H0 ;  /* 0x20000014ff037230 */ /* 0x004fca0000004100 */
[----:B------:R-:W-:-:S04]  /*4de0*/  FMUL R2, R3, R14 ;  /* 0x0000000e03027220 */ /* 0x000fc80000400000 */
[----:B------:R-:W-:-:S05]  /*4df0*/  FFMA R2, R117, R11, R2 ;  /* 0x0000000b75027223 */ /* 0x000fca0000000002 */
[----:B------:R-:W-:-:S04]  /*4e00*/  F2FP.F16.F32.PACK_AB R2, RZ, R2 ;  /* 0x00000002ff02723e */ /* 0x000fc800000000ff */
[----:B------:R-:W-:-:S05]  /*4e10*/  PRMT R3, R2, 0x7610, R3 ;  /* 0x0000761002037816 */ /* 0x000fca0000000003 */
[----:B------:R2:W-:Y:S01]  /*4e20*/  @P5 STG.E.U16 desc[UR12][R128.64], R3 ;  /* 0x0000000380005986 */ /* 0x0005e2000c10150c */
[----:B------:R-:W-:-:S05]  /*4e30*/  IADD3 R2, P5, R12, R17, RZ ;  /* 0x000000110c027210 */ /* 0x000fca0007fbe0ff */
[----:B--2---:R-:W-:Y:S01]  /*4e40*/  IMAD.X R3, R13, 0x1, R21, P5 ;  /* 0x000000010d037824 */ /* 0x004fe200028e0615 */
[----:B------:R-:W-:-:S13]  /*4e50*/  ISETP.GT.AND P5, PT, R0, 0x48, P1 ;  /* 0x000000480000780c */ /* 0x000fda0000fa4270 */
[----:B------:R-:W-:Y:S05]  /*4e60*/  @!P5 BRA `(.L_x_118) ;  /* 0x00000000000cd947 */ /* 0x000fea0003800000 */
[----:B------:R-:W-:-:S04]  /*4e70*/  IADD3 R4, P6, R8, UR6, RZ ;  /* 0x0000000608047c10 */ /* 0x000fc8000ffde0ff */
[----:B------:R-:W-:-:S05]  /*4e80*/  IADD3.X R5, R9, UR4, RZ, P6, !PT ;  /* 0x0000000409057c10 */ /* 0x000fca000b7fe4ff */
[----:B------:R2:W5:Y:S04]  /*4e90*/  LDG.E.LTC128B.U16 R20, desc[UR12][R4.64] ;  /* 0x0000000c04147981 */ /* 0x000568000c1e1520 */
.L_x_118:
[----:B------:R-:W-:Y:S05]  /*4ea0*/  BSYNC B0 ;  /* 0x0000000000007941 */ /* 0x000fea0003800000 */
.L_x_117:
        /* <DEDUP_REMOVED lines=8> */
[----:B------:R-:W-:-:S04]  /*4f30*/  IADD3 R4, P5, R8, UR5, RZ ;  /* 0x0000000508047c10 */ /* 0x000fc8000ffbe0ff */
[----:B--2---:R-:W-:Y:S02]  /*4f40*/  IADD3.X R5, R9, UR4, RZ, P5, !PT ;  /* 0x0000000409057c10 */ /* 0x004fe4000affe4ff */
[----:B------:R-:W-:-:S13]  /*4f50*/  ISETP.GT.AND P5, PT, R0, 0x48, P0 ;  /* 0x000000480000780c */ /* 0x000fda00007a4270 */
[----:B------:R-:W-:Y:S05]  /*4f60*/  @!P5 BRA `(.L_x_120) ;  /* 0x000000000004d947 */ /* 0x000fea0003800000 */
[----:B------:R2:W5:Y:S02]  /*4f70*/  LDG.E.LTC128B.U16 R20, desc[UR12][R4.64] ;  /* 0x0000000c04147981 */ /* 0x000564000c1e1520 */
.L_x_120:
[----:B------:R-:W-:Y:S05]  /*4f80*/  BSYNC B0 ;  /* 0x0000000000007941 */ /* 0x000fea0003800000 */
.L_x_119:
[----:B--2--5:R-:W-:Y:S01]  /*4f90*/  HADD2.F32 R5, -RZ, R20.H0_H0 ;  /* 0x20000014ff057230 */ /* 0x024fe20000004100 */
[----:B------:R-:W-:Y:S01]  /*4fa0*/  ISETP.GT.AND P6, PT, R10, RZ, PT ;  /* 0x000000ff0a00720c */ /* 0x000fe20003fc4270 */
[----:B------:R-:W-:Y:S03]  /*4fb0*/  BSSY B0, `(.L_x_121) ;  /* 0x000000d000007945 */ /* 0x000fe60003800000 */
        /* <DEDUP_REMOVED lines=12> */
.L_x_122:
[----:B------:R-:W-:Y:S05]  /*5080*/  BSYNC B0 ;  /* 0x0000000000007941 */ /* 0x000fea0003800000 */
.L_x_121:
[----:B-----5:R-:W-:Y:S01]  /*5090*/  HADD2.F32 R7, -RZ, R20.H0_H0 ;  /* 0x20000014ff077230 */ /* 0x020fe20000004100 */
        /* <DEDUP_REMOVED lines=13> */
.L_x_124:
[----:B------:R-:W-:Y:S05]  /*5170*/  BSYNC B0 ;  /* 0x0000000000007941 */ /* 0x000fea0003800000 */
.L_x_123:
[----:B---3-5:R-:W-:Y:S01]  /*5180*/  HADD2.F32 R7, -RZ, R20.H0_H0 ;  /* 0x20000014ff077230 */ /* 0x028fe20000004100 */
        /* <DEDUP_REMOVED lines=8> */
[----:B---3--:R-:W-:Y:S01]  /*5210*/  IMAD.X R7, R89, 0x1, R21, P5 ;  /* 0x0000000159077824 */ /* 0x008fe200028e0615 */
[----:B0-----:R-:W-:-:S04]  /*5220*/  IADD3 R8, P5, R22, UR22, RZ ;  /* 0x0000001616087c10 */ /* 0x001fc8000ffbe0ff */
[----:B------:R-:W-:Y:S02]  /*5230*/  IADD3.X R9, R23, UR4, RZ, P5, !PT ;  /* 0x0000000417097c10 */ /* 0x000fe4000affe4ff */
[----:B------:R-:W-:-:S13]  /*5240*/  ISETP.GT.AND P5, PT, R0, 0x88, P6 ;  /* 0x000000880000780c */ /* 0x000fda00037a4270 */
[----:B------:R-:W-:Y:S05]  /*5250*/  @!P5 BRA `(.L_x_126) ;  /* 0x000000000004d947 */ /* 0x000fea0003800000 */
[----:B------:R0:W5:Y:S02]  /*5260*/  LDG.E.LTC128B.U16 R20, desc[UR12][R8.64] ;  /* 0x0000000c08147981 */ /* 0x000164000c1e1520 */
.L_x_126:
[----:B------:R-:W-:Y:S05]  /*5270*/  BSYNC B0 ;  /* 0x0000000000007941 */ /* 0x000fea0003800000 */
.L_x_125:
        /* <DEDUP_REMOVED lines=14> */
.L_x_128:
[----:B------:R-:W-:Y:S05]  /*5360*/  BSYNC B0 ;  /* 0x0000000000007941 */ /* 0x000fea0003800000 */
.L_x_127:
[----:B---3-5:R-:W-:Y:S01]  /*5370*/  HADD2.F32 R57, -RZ, R20.H0_H0 ;  /* 0x20000014ff397230 */ /* 0x028fe20000004100 */
        /* <DEDUP_REMOVED lines=13> */
.L_x_130:
[----:B------:R-:W-:Y:S05]  /*5450*/  BSYNC B0 ;  /* 0x0000000000007941 */ /* 0x000fea0003800000 */
.L_x_129:
        /* <DEDUP_REMOVED lines=8> */
[----:B---3--:R-:W-:Y:S01]  /*54e0*/  IMAD.X R59, R13, 0x1, R21, P5 ;  /* 0x000000010d3b7824 */ /* 0x008fe200028e0615 */
[----:B------:R-:W-:-:S13]  /*54f0*/  ISETP.GT.AND P5, PT, R0, 0x80, P6 ;  /* 0x000000800000780c */ /* 0x000fda00037a4270 */
[----:B------:R-:W-:Y:S05]  /*5500*/  @!P5 BRA `(.L_x_132) ;  /* 0x00000000000cd947 */ /* 0x000fea0003800000 */
[----:B------:R-:W-:-:S04]  /*5510*/  IADD3 R112, P6, R18, UR19, RZ ;  /* 0x0000001312707c10 */ /* 0x000fc8000ffde0ff */
[----:B------:R-:W-:-:S05]  /*5520*/  IADD3.X R113, R19, UR4, RZ, P6, !PT ;  /* 0x0000000413717c10 */ /* 0x000fca000b7fe4ff */
[----:B------:R3:W5:Y:S04]  /*5530*/  LDG.E.LTC128B.U16 R20, desc[UR12][R112.64] ;  /* 0x0000000c70147981 */ /* 0x000768000c1e1520 */
.L_x_132:
[----:B------:R-:W-:Y:S05]  /*5540*/  BSYNC B0 ;  /* 0x0000000000007941 */ /* 0x000fea0003800000 */
.L_x_131:
        /* <DEDUP_REMOVED lines=14> */
.L_x_134:
[----:B------:R-:W-:Y:S05]  /*5630*/  BSYNC B0 ;  /* 0x0000000000007941 */ /* 0x000fea0003800000 */
.L_x_133:
        /* <DEDUP_REMOVED lines=14> */
.L_x_136:
[----:B------:R-:W-:Y:S05]  /*5720*/  BSYNC B0 ;  /* 0x0000000000007941 */ /* 0x000fea0003800000 */
.L_x_135:
        /* <DEDUP_REMOVED lines=14> */
.L_x_138:
[----:B------:R-:W-:Y:S05]  /*5810*/  BSYNC B0 ;  /* 0x0000000000007941 */ /* 0x000fea0003800000 */
.L_x_137:
        /* <DEDUP_REMOVED lines=14> */
.L_x_140:
[----:B------:R-:W-:Y:S05]  /*5900*/  BSYNC B0 ;  /* 0x0000000000007941 */ /* 0x000fea0003800000 */
.L_x_139:
        /* <DEDUP_REMOVED lines=14> */
.L_x_142:
[----:B------:R-:W-:Y:S05]  /*59f0*/  BSYNC B0 ;  /* 0x0000000000007941 */ /* 0x000fea0003800000 */
.L_x_141:
        /* <DEDUP_REMOVED lines=14> */
.L_x_144:
[----:B------:R-:W-:Y:S05]  /*5ae0*/  BSYNC B0 ;  /* 0x0000000000007941 */ /* 0x000fea0003800000 */
.L_x_143:
        /* <DEDUP_REMOVED lines=14> */
.L_x_146:
[----:B------:R-:W-:Y:S05]  /*5bd0*/  BSYNC B0 ;  /* 0x0000000000007941 */ /* 0x000fea0003800000 */
.L_x_145:
        /* <DEDUP_REMOVED lines=14> */
.L_x_148:
[----:B------:R-:W-:Y:S05]  /*5cc0*/  BSYNC B0 ;  /* 0x0000000000007941 */ /* 0x000fea0003800000 */
.L_x_147:
        /* <DEDUP_REMOVED lines=14> */
.L_x_150:
[----:B------:R-:W-:Y:S05]  /*5db0*/  BSYNC B0 ;  /* 0x0000000000007941 */ /* 0x000fea0003800000 */
.L_x_149:
        /* <DEDUP_REMOVED lines=14> */
.L_x_152:
[----:B------:R-:W-:Y:S05]  /*5ea0*/  BSYNC B0 ;  /* 0x0000000000007941 */ /* 0x000fea0003800000 */
.L_x_151:
        /* <DEDUP_REMOVED lines=14> */
.L_x_154:
[----:B------:R-:W-:Y:S05]  /*5f90*/  BSYNC B0 ;  /* 0x0000000000007941 */ /* 0x000fea0003800000 */
.L_x_153:
        /* <DEDUP_REMOVED lines=14> */
.L_x_156:
[----:B------:R-:W-:Y:S05]  /*6080*/  BSYNC B0 ;  /* 0x0000000000007941 */ /* 0x000fea0003800000 */
.L_x_155:
        /* <DEDUP_REMOVED lines=14> */
.L_x_158:
[----:B------:R-:W-:Y:S05]  /*6170*/  BSYNC B0 ;  /* 0x0000000000007941 */ /* 0x000fea0003800000 */
.L_x_157:
        /* <DEDUP_REMOVED lines=14> */
.L_x_160:
[----:B------:R-:W-:Y:S05]  /*6260*/  BSYNC B0 ;  /* 0x0000000000007941 */ /* 0x000fea0003800000 */
.L_x_159:
        /* <DEDUP_REMOVED lines=14> */
.L_x_162:
[----:B------:R-:W-:Y:S05]  /*6350*/  BSYNC B0 ;  /* 0x0000000000007941 */ /* 0x000fea0003800000 */
.L_x_161:
[----:B---3-5:R-:W-:Y:S01]  /*6360*/  HADD2.F32 R59, -RZ, R20.H0_H0 ;  /* 0x20000014ff3b7230 */ /* 0x028fe20000004100 */
[----:B------:R-:W-:Y:S04]  /*6370*/  BSSY B0, `(.L_x_163) ;  /* 0x000000c000007945 */ /* 0x000fe80003800000 */
        /* <DEDUP_REMOVED lines=11> */
.L_x_164:
[----:B------:R-:W-:Y:S05]  /*6430*/  BSYNC B0 ;  /* 0x0000000000007941 */ /* 0x000fea0003800000 */
.L_x_163:
        /* <DEDUP_REMOVED lines=14> */
.L_x_166:
[----:B------:R-:W-:Y:S05]  /*6520*/  BSYNC B0 ;  /* 0x0000000000007941 */ /* 0x000fea0003800000 */
.L_x_165:
[----:B---3-5:R-:W-:Y:S01]  /*6530*/  HADD2.F32 R61, -RZ, R20.H0_H0 ;  /* 0x20000014ff3d7230 */ /* 0x028fe20000004100 */
        /* <DEDUP_REMOVED lines=12> */
.L_x_168:
[----:B------:R-:W-:Y:S05]  /*6600*/  BSYNC B0 ;  /* 0x0000000000007941 */ /* 0x000fea0003800000 */
.L_x_167:
        /* <DEDUP_REMOVED lines=13> */
.L_x_170:
[----:B------:R-:W-:Y:S05]  /*66e0*/  BSYNC B0 ;  /* 0x0000000000007941 */ /* 0x000fea0003800000 */
.L_x_169:
        /* <DEDUP_REMOVED lines=13> */
.L_x_172:
[----:B------:R-:W-:Y:S05]  /*67c0*/  BSYNC B0 ;  /* 0x0000000000007941 */ /* 0x000fea0003800000 */
.L_x_171:
        /* <DEDUP_REMOVED lines=13> */
.L_x_174:
[----:B------:R-:W-:Y:S05]  /*68a0*/  BSYNC B0 ;  /* 0x0000000000007941 */ /* 0x000fea0003800000 */
.L_x_173:
        /* <DEDUP_REMOVED lines=13> */
.L_x_176:
[----:B------:R-:W-:Y:S05]  /*6980*/  BSYNC B0 ;  /* 0x0000000000007941 */ /* 0x000fea0003800000 */
.L_x_175:
        /* <DEDUP_REMOVED lines=13> */
.L_x_178:
[----:B------:R-:W-:Y:S05]  /*6a60*/  BSYNC B0 ;  /* 0x0000000000007941 */ /* 0x000fea0003800000 */
.L_x_177:
        /* <DEDUP_REMOVED lines=8> */
[----:B------:R-:W-:-:S04]  /*6af0*/  IADD3 R18, P5, R18, UR5, RZ ;  /* 0x0000000512127c10 */ /* 0x000fc8000ffbe0ff */
[----:B------:R-:W-:Y:S02]  /*6b00*/  IADD3.X R19, R19, UR4, RZ, P5, !PT ;  /* 0x0000000413137c10 */ /* 0x000fe4000affe4ff */
[----:B------:R-:W-:-:S13]  /*6b10*/  ISETP.GT.AND P5, PT, R0, 0x80, P0 ;  /* 0x000000800000780c */ /* 0x000fda00007a4270 */
[----:B------:R-:W-:Y:S05]  /*6b20*/  @!P5 BRA `(.L_x_180) ;  /* 0x000000000004d947 */ /* 0x000fea0003800000 */
[----:B------:R3:W5:Y:S02]  /*6b30*/  LDG.E.LTC128B.U16 R20, desc[UR12][R18.64] ;  /* 0x0000000c12147981 */ /* 0x000764000c1e1520 */
.L_x_180:
[----:B------:R-:W-:Y:S05]  /*6b40*/  BSYNC B0 ;  /* 0x0000000000007941 */ /* 0x000fea0003800000 */
.L_x_179:
        /* <DEDUP_REMOVED lines=13> */
.L_x_182:
[----:B------:R-:W-:Y:S05]  /*6c20*/  BSYNC B0 ;  /* 0x0000000000007941 */ /* 0x000fea0003800000 */
.L_x_181:
        /* <DEDUP_REMOVED lines=9> */
[----:B---3--:R-:W-:Y:S02]  /*6cc0*/  IADD3.X R13, R23, UR4, RZ, P5, !PT ;  /* 0x00000004170d7c10 */ /* 0x008fe4000affe4ff */
[----:B------:R-:W-:-:S13]  /*6cd0*/  ISETP.GT.AND P5, PT, R0, 0x88, P0 ;  /* 0x000000880000780c */ /* 0x000fda00007a4270 */
[----:B------:R-:W-:Y:S05]  /*6ce0*/  @!P5 BRA `(.L_x_184) ;  /* 0x000000000004d947 */ /* 0x000fea0003800000 */
[----:B------:R3:W5:Y:S02]  /*6cf0*/  LDG.E.LTC128B.U16 R20, desc[UR12][R12.64] ;  /* 0x0000000c0c147981 */ /* 0x000764000c1e1520 */
.L_x_184:
[----:B------:R-:W-:Y:S05]  /*6d00*/  BSYNC B0 ;  /* 0x0000000000007941 */ /* 0x000fea0003800000 */
.L_x_183:
        /* <DEDUP_REMOVED lines=15> */
.L_x_186:
[----:B------:R-:W-:Y:S05]  /*6e00*/  BSYNC B0 ;  /* 0x0000000000007941 */ /* 0x000fea0003800000 */
.L_x_185:
        /* <DEDUP_REMOVED lines=11> */
[----:B-1----:R-:W-:-:S04]  /*6ec0*/  IADD3 R22, P6, R4, UR21, RZ ;  /* 0x0000001504167c10 */ /* 0x002fc8000ffde0ff */
[----:B------:R-:W-:-:S05]  /*6ed0*/  IADD3.X R23, R5, UR4, RZ, P6, !PT ;  /* 0x0000000405177c10 */ /* 0x000fca000b7fe4ff */
[----:B------:R3:W5:Y:S04]  /*6ee0*/  LDG.E.LTC128B.U16 R20, desc[UR12][R22.64] ;  /* 0x0000000c16147981 */ /* 0x000768000c1e1520 */
.L_x_188:
[----:B------:R-:W-:Y:S05]  /*6ef0*/  BSYNC B0 ;  /* 0x0000000000007941 */ /* 0x000fea0003800000 */
.L_x_187:
[----:B-1-3-5:R-:W-:Y:S01]  /*6f00*/  HADD2.F32 R23, -RZ, R20.H0_H0 ;  /* 0x20000014ff177230 */ /* 0x02afe20000004100 */
[----:B------:R-:W-:Y:S01]  /*6f10*/  ISETP.GT.AND P6, PT, R10, RZ, PT ;  /* 0x000000ff0a00720c */ /* 0x000fe20003fc4270 */
[----:B------:R-:W-:Y:S03]  /*6f20*/  BSSY B0, `(.L_x_189) ;  /* 0x000000e000007945 */ /* 0x000fe60003800000 */
[----:B------:R-:W-:-:S04]  /*6f30*/  FMUL R16, R23, R14 ;  /* 0x0000000e17107220 */ /* 0x000fc80000400000 */
[----:B------:R-:W-:-:S05]  /*6f40*/  FFMA R16, R25, R11, R16 ;  /* 0x0000000b19107223 */ /* 0x000fca0000000010 */
[----:B------:R-:W-:-:S04]  /*6f50*/  F2FP.F16.F32.PACK_AB R16, RZ, R16 ;  /* 0x00000010ff10723e */ /* 0x000fc800000000ff */
[----:B------:R-:W-:Y:S02]  /*6f60*/  PRMT R23, R16, 0x7610, R23 ;  /* 0x0000761010177816 */ /* 0x000fe40000000017 */
[----:B------:R-:W-:-:S03]  /*6f70*/  PRMT R16, R20, 0x7610, R16 ;  /* 0x0000761014107816 */ /* 0x000fc60000000010 */
[----:B------:R1:W-:Y:S01]  /*6f80*/  @P5 STG.E.U16 desc[UR12][R60.64], R23 ;  /* 0x000000173c005986 */ /* 0x0003e2000c10150c */
[----:B------:R-:W-:-:S05]  /*6f90*/  IADD3 R22, P5, R6, R17, RZ ;  /* 0x0000001106167210 */ /* 0x000fca0007fbe0ff */
[----:B-1----:R-:W-:Y:S01]  /*6fa0*/  IMAD.X R23, R7, 0x1, R21, P5 ;  /* 0x0000000107177824 */ /* 0x002fe200028e0615 */
[----:B------:R-:W-:-:S13]  /*6fb0*/  ISETP.GT.AND P5, PT, R0, 0xc8, P6 ;  /* 0x000000c80000780c */ /* 0x000fda00037a4270 */
[----:B------:R-:W-:Y:S05]  /*6fc0*/  @!P5 BRA `(.L_x_190) ;  /* 0x00000000000cd947 */ /* 0x000fea0003800000 */
[----:B------:R-:W-:-:S04]  /*6fd0*/  IADD3 R16, P6, R8, UR22, RZ ;  /* 0x0000001608107c10 */ /* 0x000fc8000ffde0ff */
[----:B------:R-:W-:-:S05]  /*6fe0*/  IADD3.X R17, R9, UR4, RZ, P6, !PT ;  /* 0x0000000409117c10 */ /* 0x000fca000b7fe4ff */
[----:B------:R1:W5:Y:S04]  /*6ff0*/  LDG.E.LTC128B.U16 R16, desc[UR12][R16.64] ;  /* 0x0000000c10107981 */ /* 0x000368000c1e1520 */
.L_x_190:
[----:B------:R-:W-:Y:S05]  /*7000*/  BSYNC B0 ;  /* 0x0000000000007941 */ /* 0x000fea0003800000 */
.L_x_189:
[----:B-1---5:R-:W-:Y:S01]  /*7010*/  HADD2.F32 R17, -RZ, R16.H0_H0 ;  /* 0x20000010ff117230 */ /* 0x022fe20000004100 */
        /* <DEDUP_REMOVED lines=9> */
[----:B-1----:R-:W-:Y:S05]  /*70b0*/  @!P5 BRA `(.L_x_192) ;  /* 0x00000000000cd947 */ /* 0x002fea0003800000 */
[----:B------:R-:W-:-:S04]  /*70c0*/  IADD3 R16, P6, R8, UR21, RZ ;  /* 0x0000001508107c10 */ /* 0x000fc8000ffde0ff */
[----:B------:R-:W-:-:S05]  /*70d0*/  IADD3.X R17, R9, UR4, RZ, P6, !PT ;  /* 0x0000000409117c10 */ /* 0x000fca000b7fe4ff */
[----:B------:R1:W5:Y:S04]  /*70e0*/  LDG.E.LTC128B.U16 R16, desc[UR12][R16.64] ;  /* 0x0000000c10107981 */ /* 0x000368000c1e1520 */
.L_x_192:
[----:B------:R-:W-:Y:S05]  /*70f0*/  BSYNC B0 ;  /* 0x0000000000007941 */ /* 0x000fea0003800000 */
.L_x_191:
        /* <DEDUP_REMOVED lines=12> */
[----:B-1----:R-:W-:-:S05]  /*71c0*/  IADD3.X R17, R5, UR4, RZ, P6, !PT ;  /* 0x0000000405117c10 */ /* 0x002fca000b7fe4ff */
[----:B------:R3:W5:Y:S04]  /*71d0*/  LDG.E.LTC128B.U16 R16, desc[UR12][R16.64] ;  /* 0x0000000c10107981 */ /* 0x000768000c1e1520 */
.L_x_194:
[----:B------:R-:W-:Y:S05]  /*71e0*/  BSYNC B0 ;  /* 0x0000000000007941 */ /* 0x000fea0003800000 */
.L_x_193:
[----:B-----5:R-:W-:Y:S01]  /*71f0*/  HADD2.F32 R15, -RZ, R16.H0_H0 ;  /* 0x20000010ff0f7230 */ /* 0x020fe20000004100 */
[----:B------:R-:W-:Y:S01]  /*7200*/  ISETP.GT.AND P6, PT, R10, 0x9, PT ;  /* 0x000000090a00780c */ /* 0x000fe20003fc4270 */
[----:B------:R-:W-:Y:S03]  /*7210*/  BSSY B0, `(.L_x_195) ;  /* 0x000000e000007945 */ /* 0x000fe60003800000 */
[----:B------:R-:W-:-:S04]  /*7220*/  FMUL R15, R15, R14 ;  /* 0x0000000e0f0f7220 */ /* 0x000fc80000400000 */
[----:B------:R-:W-:-:S05]  /*7230*/  FFMA R15, R28, R11, R15 ;  /* 0x0000000b1c0f7223 */ /* 0x000fca000000000f */
[----:B------:R-:W-:-:S04]  /*7240*/  F2FP.F16.F32.PACK_AB R15, RZ, R15 ;  /* 0x0000000fff0f723e */ /* 0x000fc800000000ff */
[----:B-1-3--:R-:W-:Y:S02]  /*7250*/  PRMT R17, R15, 0x7610, R17 ;  /* 0x000076100f117816 */ /* 0x00afe40000000011 */
[----:B------:R-:W-:-:S03]  /*7260*/  PRMT R15, R16, 0x7610, R15 ;  /* 0x00007610100f7816 */ /* 0x000fc6000000000f */
        /* <DEDUP_REMOVED lines=8> */
.L_x_196:
[----:B------:R-:W-:Y:S05]  /*72f0*/  BSYNC B0 ;  /* 0x0000000000007941 */ /* 0x000fea0003800000 */
.L_x_195:
[----:B-1---5:R-:W-:Y:S01]  /*7300*/  HADD2.F32 R13, -RZ, R15.H0_H0 ;  /* 0x2000000fff0d7230 */ /* 0x022fe20000004100 */
[----:B------:R-:W-:Y:S01]  /*7310*/  ISETP.GT.AND P6, PT, R10, 0x8, PT ;  /* 0x000000080a00780c */ /* 0x000fe20003fc4270 */
        /* <DEDUP_REMOVED lines=14> */
.L_x_198:
[----:B------:R-:W-:Y:S05]  /*7400*/  BSYNC B0 ;  /* 0x0000000000007941 */ /* 0x000fea0003800000 */
.L_x_197:
        /* <DEDUP_REMOVED lines=14> */
.L_x_200:
[----:B------:R-:W-:Y:S05]  /*74f0*/  BSYNC B0 ;  /* 0x0000000000007941 */ /* 0x000fea0003800000 */
.L_x_199:
        /* <DEDUP_REMOVED lines=14> */
.L_x_202:
[----:B------:R-:W-:Y:S05]  /*75e0*/  BSYNC B0 ;  /* 0x0000000000007941 */ /* 0x000fea0003800000 */
.L_x_201:
        /* <DEDUP_REMOVED lines=14> */
.L_x_204:
[----:B------:R-:W-:Y:S05]  /*76d0*/  BSYNC B0 ;  /* 0x0000000000007941 */ /* 0x000fea0003800000 */
.L_x_203:
[----:B-1---5:R-:W-:Y:S01]  /*76e0*/  HADD2.F32 R13, -RZ, R12.H0_H0 ;  /* 0x2000000cff0d7230 */ /* 0x022fe20000004100 */
[----:B------:R-:W-:Y:S01]  /*76f0*/  ISETP.GT.AND P6, PT, R10, 0x10, PT ;  /* 0x000000100a00780c */ /* 0x000fe20003fc4270 */
        /* <DEDUP_REMOVED lines=13> */
.L_x_206:
[----:B------:R-:W-:Y:S05]  /*77d0*/  BSYNC B0 ;  /* 0x0000000000007941 */ /* 0x000fea0003800000 */
.L_x_205:
        /* <DEDUP_REMOVED lines=14> */
.L_x_208:
[----:B------:R-:W-:Y:S05]  /*78c0*/  BSYNC B0 ;  /* 0x0000000000007941 */ /* 0x000fea0003800000 */
.L_x_207:
        /* <DEDUP_REMOVED lines=14> */
.L_x_210:
[----:B------:R-:W-:Y:S05]  /*79b0*/  BSYNC B0 ;  /* 0x0000000000007941 */ /* 0x000fea0003800000 */
.L_x_209:
        /* <DEDUP_REMOVED lines=14> */
.L_x_212:
[----:B------:R-:W-:Y:S05]  /*7aa0*/  BSYNC B0 ;  /* 0x0000000000007941 */ /* 0x000fea0003800000 */
.L_x_211:
        /* <DEDUP_REMOVED lines=15> */
.L_x_214:
[----:B------:R-:W-:Y:S05]  /*7ba0*/  BSYNC B0 ;  /* 0x0000000000007941 */ /* 0x000fea0003800000 */
.L_x_213:
        /* <DEDUP_REMOVED lines=14> */
.L_x_216:
[----:B------:R-:W-:Y:S05]  /*7c90*/  BSYNC B0 ;  /* 0x0000000000007941 */ /* 0x000fea0003800000 */
.L_x_215:
        /* <DEDUP_REMOVED lines=15> */
.L_x_218:
[----:B------:R-:W-:Y:S05]  /*7d90*/  BSYNC B0 ;  /* 0x0000000000007941 */ /* 0x000fea0003800000 */
.L_x_217:
        /* <DEDUP_REMOVED lines=14> */
.L_x_220:
[----:B------:R-:W-:Y:S05]  /*7e80*/  BSYNC B0 ;  /* 0x0000000000007941 */ /* 0x000fea0003800000 */
.L_x_219:
[----:B-1---5:R-:W-:Y:S01]  /*7e90*/  HADD2.F32 R13, -RZ, R12.H0_H0 ;  /* 0x2000000cff0d7230 */ /* 0x022fe20000004100 */
[----:B------:R-:W-:Y:S01]  /*7ea0*/  ISETP.GT.AND P6, PT, R10, 0x20, PT ;  /* 0x000000200a00780c */ /* 0x000fe20003fc4270 */
[----:B------:R-:W-:Y:S03]  /*7eb0*/  BSSY B0, `(.L_x_221) ;  /* 0x000000a000007945 */ /* 0x000fe60003800000 */
[----:B------:R-:W-:-:S04]  /*7ec0*/  FMUL R20, R13, R14 ;  /* 0x0000000e0d147220 */ /* 0x000fc80000400000 */
[----:B------:R-:W-:-:S05]  /*7ed0*/  FFMA R20, R41, R11, R20 ;  /* 0x0000000b29147223 */ /* 0x000fca0000000014 */
[----:B------:R-:W-:-:S05]  /*7ee0*/  F2FP.F16.F32.PACK_AB R20, RZ, R20 ;  /* 0x00000014ff14723e */ /* 0x000fca00000000ff */
[----:B------:R1:W-:Y:S01]  /*7ef0*/  @P5 STG.E.U16 desc[UR12][R24.64], R20 ;  /* 0x0000001418005986 */ /* 0x0003e2000c10150c */
[----:B------:R-:W-:-:S13]  /*7f00*/  ISETP.GT.AND P5, PT, R0, 0xc8, P6 ;  /* 0x000000c80000780c */ /* 0x000fda00037a4270 */
[----:B-1----:R-:W-:Y:S05]  /*7f10*/  @!P5 BRA `(.L_x_222) ;  /* 0x00000000000cd947 */ /* 0x002fea0003800000 */
[----:B------:R-:W-:-:S04]  /*7f20*/  IADD3 R12, P6, R8, UR14, RZ ;  /* 0x0000000e080c7c10 */ /* 0x000fc8000ffde0ff */
[----:B------:R-:W-:-:S05]  /*7f30*/  IADD3.X R13, R9, UR4, RZ, P6, !PT ;  /* 0x00000004090d7c10 */ /* 0x000fca000b7fe4ff */
[----:B------:R1:W5:Y:S04]  /*7f40*/  LDG.E.LTC128B.U16 R12, desc[UR12][R12.64] ;  /* 0x0000000c0c0c7981 */ /* 0x000368000c1e1520 */
.L_x_222:
[----:B------:R-:W-:Y:S05]  /*7f50*/  BSYNC B0 ;  /* 0x0000000000007941 */ /* 0x000fea0003800000 */
.L_x_221:
        /* <DEDUP_REMOVED lines=12> */
.L_x_224:
[----:B------:R-:W-:Y:S05]  /*8020*/  BSYNC B0 ;  /* 0x0000000000007941 */ /* 0x000fea0003800000 */
.L_x_223:
        /* <DEDUP_REMOVED lines=15> */
.L_x_226:
[----:B------:R-:W-:Y:S05]  /*8120*/  BSYNC B0 ;  /* 0x0000000000007941 */ /* 0x000fea0003800000 */
.L_x_225:
[----:B-1---5:R-:W-:Y:S01]  /*8130*/  HADD2.F32 R13, -RZ, R12.H0_H0 ;  /* 0x2000000cff0d7230 */ /* 0x022fe20000004100 */
        /* <DEDUP_REMOVED lines=12> */
.L_x_228:
[----:B------:R-:W-:Y:S05]  /*8200*/  BSYNC B0 ;  /* 0x0000000000007941 */ /* 0x000fea0003800000 */
.L_x_227:
[----:B-1---5:R-:W-:Y:S01]  /*8210*/  HADD2.F32 R13, -RZ, R12.H0_H0 ;  /* 0x2000000cff0d7230 */ /* 0x022fe20000004100 */
[----:B------:R-:W-:Y:S01]  /*8220*/  ISETP.GT.AND P6, PT, R10, 0x28, PT ;  /* 0x000000280a00780c */ /* 0x000fe20003fc4270 */
[----:B------:R-:W-:Y:S03]  /*8230*/  BSSY B0, `(.L_x_229) ;  /* 0x000000c000007945 */ /* 0x000fe60003800000 */
[----:B------:R-:W-:Y:S01]  /*8240*/  FMUL R10, R13, R14 ;  /* 0x0000000e0d0a7220 */ /* 0x000fe20000400000 */
[----:B------:R-:W-:-:S03]  /*8250*/  ISETP.GT.AND P6, PT, R0, 0xc8, P6 ;  /* 0x000000c80000780c */ /* 0x000fc600037c4270 */
[----:B------:R-:W-:-:S05]  /*8260*/  FFMA R10, R45, R11, R10 ;  /* 0x0000000b2d0a7223 */ /* 0x000fca000000000a */
[----:B------:R-:W-:-:S04]  /*8270*/  F2FP.F16.F32.PACK_AB R10, RZ, R10 ;  /* 0x0000000aff0a723e */ /* 0x000fc800000000ff */
[----:B------:R-:W-:Y:S02]  /*8280*/  PRMT R13, R10, 0x7610, R13 ;  /* 0x000076100a0d7816 */ /* 0x000fe4000000000d */
[----:B------:R-:W-:-:S03]  /*8290*/  PRMT R10, R12, 0x7610, R10 ;  /* 0x000076100c0a7816 */ /* 0x000fc6000000000a */
[----:B------:R1:W-:Y:S01]  /*82a0*/  @P5 STG.E.U16 desc[UR12][R18.64], R13 ;  /* 0x0000000d12005986 */ /* 0x0003e2000c10150c */
[----:B------:R-:W-:Y:S05]  /*82b0*/  @!P6 BRA `(.L_x_230) ;  /* 0x00000000000ce947 */ /* 0x000fea0003800000 */
[----:B------:R-:W-:-:S04]  /*82c0*/  IADD3 R12, P5, R8, UR10, RZ ;  /* 0x0000000a080c7c10 */ /* 0x000fc8000ffbe0ff */
[----:B-1----:R-:W-:-:S05]  /*82d0*/  IADD3.X R13, R9, UR4, RZ, P5, !PT ;  /* 0x00000004090d7c10 */ /* 0x002fca000affe4ff */
[----:B------:R3:W5:Y:S04]  /*82e0*/  LDG.E.LTC128B.U16 R10, desc[UR12][R12.64] ;  /* 0x0000000c0c0a7981 */ /* 0x000768000c1e1520 */
.L_x_230:
[----:B------:R-:W-:Y:S05]  /*82f0*/  BSYNC B0 ;  /* 0x0000000000007941 */ /* 0x000fea0003800000 */
.L_x_229:
[----:B-1-3-5:R-:W-:Y:S01]  /*8300*/  HADD2.F32 R13, -RZ, R10.H0_H0 ;  /* 0x2000000aff0d7230 */ /* 0x02afe20000004100 */
[----:B------:R-:W-:Y:S01]  /*8310*/  IADD3 R12, P5, R6, R101, RZ ;  /* 0x00000065060c7210 */ /* 0x000fe20007fbe0ff */
[----:B------:R-:W-:Y:S01]  /*8320*/  BSSY B0, `(.L_x_231) ;  /* 0x000000b000007945 */ /* 0x000fe20003800000 */
[----:B------:R-:W-:Y:S02]  /*8330*/  ISETP.GT.AND P4, PT, R0, 0xc8, P4 ;  /* 0x000000c80000780c */ /* 0x000fe40002784270 */
[----:B------:R-:W-:-:S04]  /*8340*/  FMUL R13, R13, R14 ;  /* 0x0000000e0d0d7220 */ /* 0x000fc80000400000 */
[----:B------:R-:W-:-:S05]  /*8350*/  FFMA R13, R46, R11, R13 ;  /* 0x0000000b2e0d7223 */ /* 0x000fca000000000d */
[----:B------:R-:W-:Y:S01]  /*8360*/  F2FP.F16.F32.PACK_AB R15, RZ, R13 ;  /* 0x0000000dff0f723e */ /* 0x000fe200000000ff */
[----:B------:R-:W-:-:S05]  /*8370*/  IMAD.X R13, R7, 0x1, R21, P5 ;  /* 0x00000001070d7824 */ /* 0x000fca00028e0615 */
[----:B------:R1:W-:Y:S01]  /*8380*/  @P6 STG.E.U16 desc[UR12][R12.64], R15 ;  /* 0x0000000f0c006986 */ /* 0x0003e2000c10150c */
[----:B------:R-:W-:Y:S05]  /*8390*/  @!P4 BRA `(.L_x_232) ;  /* 0x00000000000cc947 */ /* 0x000fea0003800000 */
[----:B-1----:R-:W-:-:S04]  /*83a0*/  IADD3 R12, P5, R8, UR9, RZ ;  /* 0x00000009080c7c10 */ /* 0x002fc8000ffbe0ff */
[----:B------:R-:W-:-:S05]  /*83b0*/  IADD3.X R13, R9, UR4, RZ, P5, !PT ;  /* 0x00000004090d7c10 */ /* 0x000fca000affe4ff */
[----:B------:R3:W5:Y:S04]  /*83c0*/  LDG.E.LTC128B.U16 R10, desc[UR12][R12.64] ;  /* 0x0000000c0c0a7981 */ /* 0x000768000c1e1520 */
.L_x_232:
[----:B------:R-:W-:Y:S05]  /*83d0*/  BSYNC B0 ;  /* 0x0000000000007941 */ /* 0x000fea0003800000 */
.L_x_231:
[----:B-1-3-5:R-:W-:Y:S01]  /*83e0*/  HADD2.F32 R13, -RZ, R10.H0_H0 ;  /* 0x2000000aff0d7230 */ /* 0x02afe20000004100 */
[----:B------:R-:W-:Y:S01]  /*83f0*/  ISETP.GT.AND P5, PT, R0, 0xc0, P3 ;  /* 0x000000c00000780c */ /* 0x000fe20001fa4270 */
[----:B------:R-:W-:Y:S03]  /*8400*/  BSSY B0, `(.L_x_233) ;  /* 0x000000b000007945 */ /* 0x000fe60003800000 */
[----:B------:R-:W-:-:S04]  /*8410*/  FMUL R12, R13, R14 ;  /* 0x0000000e0d0c7220 */ /* 0x000fc80000400000 */
[----:B------:R-:W-:Y:S01]  /*8420*/  FFMA R47, R47, R11, R12 ;  /* 0x0000000b2f2f7223 */ /* 0x000fe2000000000c */
[----:B------:R-:W-:-:S04]  /*8430*/  IADD3 R12, P6, R6, R103, RZ ;  /* 0x00000067060c7210 */ /* 0x000fc80007fde0ff */
[----:B------:R-:W-:Y:S01]  /*8440*/  F2FP.F16.F32.PACK_AB R47, RZ, R47 ;  /* 0x0000002fff2f723e */ /* 0x000fe200000000ff */
[----:B------:R-:W-:-:S05]  /*8450*/  IMAD.X R13, R7, 0x1, R21, P6 ;  /* 0x00000001070d7824 */ /* 0x000fca00030e0615 */
[----:B------:R1:W-:Y:S01]  /*8460*/  @P4 STG.E.U16 desc[UR12][R12.64], R47 ;  /* 0x0000002f0c004986 */ /* 0x0003e2000c10150c */
[----:B------:R-:W-:Y:S05]  /*8470*/  @!P5 BRA `(.L_x_234) ;  /* 0x00000000000cd947 */ /* 0x000fea0003800000 */
[----:B-1----:R-:W-:-:S04]  /*8480*/  IADD3 R12, P4, R4, UR8, RZ ;  /* 0x00000008040c7c10 */ /* 0x002fc8000ff9e0ff */
[----:B------:R-:W-:-:S05]  /*8490*/  IADD3.X R13, R5, UR4, RZ, P4, !PT ;  /* 0x00000004050d7c10 */ /* 0x000fca000a7fe4ff */
[----:B------:R3:W5:Y:S04]  /*84a0*/  LDG.E.LTC128B.U16 R10, desc[UR12][R12.64] ;  /* 0x0000000c0c0a7981 */ /* 0x000768000c1e1520 */
.L_x_234:
[----:B------:R-:W-:Y:S05]  /*84b0*/  BSYNC B0 ;  /* 0x0000000000007941 */ /* 0x000fea0003800000 */
.L_x_233:
        /* <DEDUP_REMOVED lines=13> */
.L_x_236:
[----:B------:R-:W-:Y:S05]  /*8590*/  BSYNC B0 ;  /* 0x0000000000007941 */ /* 0x000fea0003800000 */
.L_x_235:
        /* <DEDUP_REMOVED lines=13> */
.L_x_238:
[----:B------:R-:W-:Y:S05]  /*8670*/  BSYNC B0 ;  /* 0x0000000000007941 */ /* 0x000fea0003800000 */
.L_x_237:
        /* <DEDUP_REMOVED lines=13> */
.L_x_240:
[----:B------:R-:W-:Y:S05]  /*8750*/  BSYNC B0 ;  /* 0x0000000000007941 */ /* 0x000fea0003800000 */
.L_x_239:
        /* <DEDUP_REMOVED lines=13> */
.L_x_242:
[----:B------:R-:W-:Y:S05]  /*8830*/  BSYNC B0 ;  /* 0x0000000000007941 */ /* 0x000fea0003800000 */
.L_x_241:
[----:B-1-3-5:R-:W-:Y:S01]  /*8840*/  HADD2.F32 R13, -RZ, R10.H0_H0 ;  /* 0x2000000aff0d7230 */ /* 0x02afe20000004100 */
[----:B------:R-:W-:Y:S01]  /*8850*/  IADD3 R12, P4, R2, R109, RZ ;  /* 0x0000006d020c7210 */ /* 0x000fe20007f9e0ff */
[----:B------:R-:W-:Y:S01]  /*8860*/  BSSY B0, `(.L_x_243) ;  /* 0x000000b000007945 */ /* 0x000fe20003800000 */
[----:B------:R-:W-:Y:S02]  /*8870*/  ISETP.GT.AND P2, PT, R0, 0xc0, P0 ;  /* 0x000000c00000780c */ /* 0x000fe40000744270 */
[----:B------:R-:W-:-:S04]  /*8880*/  FMUL R13, R13, R14 ;  /* 0x0000000e0d0d7220 */ /* 0x000fc80000400000 */
[----:B------:R-:W-:-:S05]  /*8890*/  FFMA R13, R52, R11, R13 ;  /* 0x0000000b340d7223 */ /* 0x000fca000000000d */
[----:B------:R-:W-:Y:S01]  /*88a0*/  F2FP.F16.F32.PACK_AB R15, RZ, R13 ;  /* 0x0000000dff0f723e */ /* 0x000fe200000000ff */
[----:B------:R-:W-:Y:S01]  /*88b0*/  IMAD.X R13, R3, 0x1, R21, P4 ;  /* 0x00000001030d7824 */ /* 0x000fe200020e0615 */
[----:B--2---:R-:W-:-:S04]  /*88c0*/  IADD3 R4, P4, R4, UR5, RZ ;  /* 0x0000000504047c10 */ /* 0x004fc8000ff9e0ff */
[----:B------:R1:W-:Y:S01]  /*88d0*/  @P3 STG.E.U16 desc[UR12][R12.64], R15 ;  /* 0x0000000f0c003986 */ /* 0x0003e2000c10150c */
[----:B------:R-:W-:Y:S01]  /*88e0*/  IADD3.X R5, R5, UR4, RZ, P4, !PT ;  /* 0x0000000405057c10 */ /* 0x000fe2000a7fe4ff */
[----:B------:R-:W-:Y:S07]  /*88f0*/  @!P2 BRA `(.L_x_244) ;  /* 0x000000000004a947 */ /* 0x000fee0003800000 */
[----:B------:R2:W5:Y:S02]  /*8900*/  LDG.E.LTC128B.U16 R10, desc[UR12][R4.64] ;  /* 0x0000000c040a7981 */ /* 0x000564000c1e1520 */
.L_x_244:
[----:B------:R-:W-:Y:S05]  /*8910*/  BSYNC B0 ;  /* 0x0000000000007941 */ /* 0x000fea0003800000 */
.L_x_243:
[----:B--2--5:R-:W-:Y:S01]  /*8920*/  HADD2.F32 R5, -RZ, R10.H0_H0 ;  /* 0x2000000aff057230 */ /* 0x024fe20000004100 */
[----:B------:R-:W-:Y:S01]  /*8930*/  IADD3 R2, P3, R2, R111, RZ ;  /* 0x0000006f02027210 */ /* 0x000fe20007f7e0ff */
[----:B------:R-:W-:Y:S01]  /*8940*/  BSSY B0, `(.L_x_245) ;  /* 0x000000b000007945 */ /* 0x000fe20003800000 */
[----:B------:R-:W-:Y:S02]  /*8950*/  ISETP.GT.AND P1, PT, R0, 0xc8, P1 ;  /* 0x000000c80000780c */ /* 0x000fe40000f24270 */
[----:B------:R-:W-:Y:S01]  /*8960*/  FMUL R4, R5, R14 ;  /* 0x0000000e05047220 */ /* 0x000fe20000400000 */
[----:B------:R-:W-:-:S03]  /*8970*/  IMAD.X R3, R3, 0x1, R21, P3 ;  /* 0x0000000103037824 */ /* 0x000fc600018e0615 */
[----:B------:R-:W-:-:S05]  /*8980*/  FFMA R4, R53, R11, R4 ;  /* 0x0000000b35047223 */ /* 0x000fca0000000004 */
[----:B------:R-:W-:-:S05]  /*8990*/  F2FP.F16.F32.PACK_AB R4, RZ, R4 ;  /* 0x00000004ff04723e */ /* 0x000fca00000000ff */
[----:B------:R2:W-:Y:S01]  /*89a0*/  @P2 STG.E.U16 desc[UR12][R2.64], R4 ;  /* 0x0000000402002986 */ /* 0x0005e2000c10150c */
[----:B------:R-:W-:Y:S05]  /*89b0*/  @!P1 BRA `(.L_x_246) ;  /* 0x00000000000c9947 */ /* 0x000fea0003800000 */
[----:B--2---:R-:W-:-:S04]  /*89c0*/  IADD3 R2, P2, R8, UR6, RZ ;  /* 0x0000000608027c10 */ /* 0x004fc8000ff5e0ff */
[----:B------:R-:W-:-:S05]  /*89d0*/  IADD3.X R3, R9, UR4, RZ, P2, !PT ;  /* 0x0000000409037c10 */ /* 0x000fca00097fe4ff */
[----:B------:R3:W5:Y:S04]  /*89e0*/  LDG.E.LTC128B.U16 R10, desc[UR12][R2.64] ;  /* 0x0000000c020a7981 */ /* 0x000768000c1e1520 */
.L_x_246:
[----:B------:R-:W-:Y:S05]  /*89f0*/  BSYNC B0 ;  /* 0x0000000000007941 */ /* 0x000fea0003800000 */
.L_x_245:
[----:B--23-5:R-:W-:Y:S01]  /*8a00*/  HADD2.F32 R3, -RZ, R10.H0_H0 ;  /* 0x2000000aff037230 */ /* 0x02cfe20000004100 */
[----:B------:R-:W-:Y:S01]  /*8a10*/  IADD3 R2, P2, R6, R109, RZ ;  /* 0x0000006d06027210 */ /* 0x000fe20007f5e0ff */
[----:B------:R-:W-:Y:S01]  /*8a20*/  BSSY B0, `(.L_x_247) ;  /* 0x000000c000007945 */ /* 0x000fe20003800000 */
[----:B------:R-:W-:Y:S02]  /*8a30*/  ISETP.GT.AND P0, PT, R0, 0xc8, P0 ;  /* 0x000000c80000780c */ /* 0x000fe40000704270 */
[----:B------:R-:W-:-:S04]  /*8a40*/  FMUL R3, R3, R14 ;  /* 0x0000000e03037220 */ /* 0x000fc80000400000 */
[----:B------:R-:W-:-:S05]  /*8a50*/  FFMA R3, R54, R11, R3 ;  /* 0x0000000b36037223 */ /* 0x000fca0000000003 */
[----:B------:R-:W-:Y:S01]  /*8a60*/  F2FP.F16.F32.PACK_AB R5, RZ, R3 ;  /* 0x00000003ff05723e */ /* 0x000fe200000000ff */
[----:B------:R-:W-:Y:S01]  /*8a70*/  IMAD.X R3, R7, 0x1, R21, P2 ;  /* 0x0000000107037824 */ /* 0x000fe200010e0615 */
[----:B------:R-:W-:Y:S02]  /*8a80*/  IADD3 R4, P2, R8, UR5, RZ ;  /* 0x0000000508047c10 */ /* 0x000fe4000ff5e0ff */
[----:B------:R-:W-:Y:S02]  /*8a90*/  PRMT R0, R5, 0x7610, R0 ;  /* 0x0000761005007816 */ /* 0x000fe40000000000 */
[----:B------:R-:W-:-:S03]  /*8aa0*/  IADD3.X R5, R9, UR4, RZ, P2, !PT ;  /* 0x0000000409057c10 */ /* 0x000fc600097fe4ff */
[----:B------:R2:W-:Y:S01]  /*8ab0*/  @P1 STG.E.U16 desc[UR12][R2.64], R0 ;  /* 0x0000000002001986 */ /* 0x0005e2000c10150c */
[----:B------:R-:W-:Y:S05]  /*8ac0*/  @!P0 BRA `(.L_x_248) ;  /* 0x0000000000048947 */ /* 0x000fea0003800000 */
[----:B------:R3:W5:Y:S02]  /*8ad0*/  LDG.E.LTC128B.U16 R10, desc[UR12][R4.64] ;  /* 0x0000000c040a7981 */ /* 0x000764000c1e1520 */
.L_x_248:
[----:B------:R-:W-:Y:S05]  /*8ae0*/  BSYNC B0 ;  /* 0x0000000000007941 */ /* 0x000fea0003800000 */
.L_x_247:
[----:B--2--5:R-:W-:Y:S01]  /*8af0*/  HADD2.F32 R3, -RZ, R10.H0_H0 ;  /* 0x2000000aff037230 */ /* 0x024fe20000004100 */
[----:B------:R-:W-:-:S04]  /*8b00*/  IADD3 R2, P1, R6, R111, RZ ;  /* 0x0000006f06027210 */ /* 0x000fc80007f3e0ff */
[----:B------:R-:W-:-:S04]  /*8b10*/  FMUL R14, R3, R14 ;  /* 0x0000000e030e7220 */ /* 0x000fc80000400000 */
[----:B------:R-:W-:Y:S01]  /*8b20*/  FFMA R14, R55, R11, R14 ;  /* 0x0000000b370e7223 */ /* 0x000fe2000000000e */
[----:B------:R-:W-:Y:S06]  /*8b30*/  @!P0 EXIT ;  /* 0x000000000000894d */ /* 0x000fec0003800000 */
[----:B------:R-:W-:Y:S01]  /*8b40*/  F2FP.F16.F32.PACK_AB R14, RZ, R14 ;  /* 0x0000000eff0e723e */ /* 0x000fe200000000ff */
[----:B------:R-:W-:-:S05]  /*8b50*/  IMAD.X R3, R7, 0x1, R21, P1 ;  /* 0x0000000107037824 */ /* 0x000fca00008e0615 */
[----:B------:R-:W-:Y:S01]  /*8b60*/  STG.E.U16 desc[UR12][R2.64], R14 ;  /* 0x0000000e02007986 */ /* 0x000fe2000c10150c */
[----:B------:R-:W-:Y:S05]  /*8b70*/  EXIT ;  /* 0x000000000000794d */ /* 0x000fea0003800000 */
.L_x_28:
[----:B------:R-:W-:Y:S01]  /*8b80*/  ULDC.64 UR4, c[0x0][0x5c8] ;  /* 0x0001720000047ab9 */ /* 0x000fe20000000a00 */
[-C--:B------:R-:W-:Y:S01]  /*8b90*/  FMUL R120, R120, R11.reuse ;  /* 0x0000000b78787220 */ /* 0x080fe20000400000 */
[----:B------:R-:W-:Y:S01]  /*8ba0*/  LEA R2, P1, R18, UR4, 0x1 ;  /* 0x0000000412027c11 */ /* 0x000fe2000f8208ff */
[-C--:B------:R-:W-:Y:S01]  /*8bb0*/  FMUL R121, R121, R11.reuse ;  /* 0x0000000b79797220 */ /* 0x080fe20000400000 */
[----:B------:R-:W-:Y:S01]  /*8bc0*/  ISETP.GT.AND P4, PT, R10, 0x1, PT ;  /* 0x000000010a00780c */ /* 0x000fe20003f84270 */
[-C--:B------:R-:W-:Y:S01]  /*8bd0*/  FMUL R122, R122, R11.reuse ;  /* 0x0000000b7a7a7220 */ /* 0x080fe20000400000 */
[----:B------:R-:W-:Y:S01]  /*8be0*/  F2FP.F16.F32.PACK_AB R120, RZ, R120 ;  /* 0x00000078ff78723e */ /* 0x000fe200000000ff */
[-C--:B------:R-:W-:Y:S01]  /*8bf0*/  FMUL R123, R123, R11.reuse ;  /* 0x0000000b7b7b7220 */ /* 0x080fe20000400000 */
[----:B------:R-:W-:Y:S01]  /*8c00*/  LEA.HI.X R3, R18, UR5, R21, 0x1, P1 ;  /* 0x0000000512037c11 */ /* 0x000fe200088f0c15 */
[-C--:B------:R-:W-:Y:S01]  /*8c10*/  FMUL R124, R124, R11.reuse ;  /* 0x0000000b7c7c7220 */ /* 0x080fe20000400000 */
[----:B------:R-:W-:Y:S01]  /*8c20*/  ISETP.GT.AND P2, PT, R10, RZ, PT ;  /* 0x000000ff0a00720c */ /* 0x000fe20003f44270 */
[-C--:B------:R-:W-:Y:S01]  /*8c30*/  FMUL R125, R125, R11.reuse ;  /* 0x0000000b7d7d7220 */ /* 0x080fe20000400000 */
[C---:B------:R-:W-:Y:S01]  /*8c40*/  ISETP.GT.AND P1, PT, R0.reuse, RZ, P4 ;  /* 0x000000ff0000720c */ /* 0x040fe20002724270 */
[----:B------:R-:W-:Y:S01]  /*8c50*/  @P0 STG.E.U16 desc[UR12][R2.64], R120 ;  /* 0x0000007802000986 */ /* 0x000fe2000c10150c */
[----:B------:R-:W-:Y:S01]  /*8c60*/  ISETP.GT.AND P2, PT, R0, 0x8, P2 ;  /* 0x000000080000780c */ /* 0x000fe20001744270 */
[-C--:B------:R-:W-:Y:S01]  /*8c70*/  FMUL R126, R126, R11.reuse ;  /* 0x0000000b7e7e7220 */ /* 0x080fe20000400000 */
[----:B------:R-:W-:Y:S01]  /*8c80*/  ISETP.GT.AND P0, PT, R0, 0x8, P4 ;  /* 0x000000080000780c */ /* 0x000fe20002704270 */
[-C--:B------:R-:W-:Y:S01]  /*8c90*/  FMUL R127, R127, R11.reuse ;  /* 0x0000000b7f7f7220 */ /* 0x080fe20000400000 */
[----:B------:R-:W-:Y:S01]  /*8ca0*/  SHF.L.U64.HI R15, R16, 0x1, R15 ;  /* 0x00000001100f7819 */ /* 0x000fe2000001020f */
[-C--:B------:R-:W-:Y:S01]  /*8cb0*/  FMUL R128, R128, R11.reuse ;  /* 0x0000000b80807220 */ /* 0x080fe20000400000 */
[----:B------:R-:W-:Y:S01]  /*8cc0*/  LEA R4, P3, R16, R2, 0x1 ;  /* 0x0000000210047211 */ /* 0x000fe200078608ff */
[----:B------:R-:W-:Y:S01]  /*8cd0*/  FMUL R129, R129, R11 ;  /* 0x0000000b81817220 */ /* 0x000fe20000400000 */
[----:B------:R-:W-:Y:S01]  /*8ce0*/  F2FP.F16.F32.PACK_AB R121, RZ, R121 ;  /* 0x00000079ff79723e */ /* 0x000fe200000000ff */
[----:B------:R-:W-:Y:S01]  /*8cf0*/  FMUL R130, R130, R11 ;  /* 0x0000000b82827220 */ /* 0x000fe20000400000 */
[----:B------:R-:W-:Y:S01]  /*8d00*/  F2FP.F16.F32.PACK_AB R122, RZ, R122 ;  /* 0x0000007aff7a723e */ /* 0x000fe200000000ff */
[----:B------:R-:W-:Y:S01]  /*8d10*/  IMAD.X R5, R15, 0x1, R3, P3 ;  /* 0x000000010f057824 */ /* 0x000fe200018e0603 */
[----:B------:R-:W-:Y:S01]  /*8d20*/  F2FP.F16.F32.PACK_AB R123, RZ, R123 ;  /* 0x0000007bff7b723e */ /* 0x000fe200000000ff */
[----:B------:R-:W-:Y:S01]  /*8d30*/  @P1 STG.E.U16 desc[UR12][R2.64+0x2], R121 ;  /* 0x0000027902001986 */ /* 0x000fe2000c10150c */
[C---:B------:R-:W-:Y:S01]  /*8d40*/  ISETP.GT.AND P5, PT, R10.reuse, 0x8, PT ;  /* 0x000000080a00780c */ /* 0x040fe20003fa4270 */
[-C--:B------:R-:W-:Y:S01]  /*8d50*/  FMUL R131, R131, R11.reuse ;  /* 0x0000000b83837220 */ /* 0x080fe20000400000 */
[----:B------:R-:W-:Y:S01]  /*8d60*/  ISETP.GT.AND P4, PT, R10, 0x9, PT ;  /* 0x000000090a00780c */ /* 0x000fe20003f84270 */
[----:B------:R-:W-:Y:S01]  /*8d70*/  @P2 STG.E.U16 desc[UR12][R4.64], R122 ;  /* 0x0000007a04002986 */ /* 0x000fe2000c10150c */
[----:B------:R-:W-:Y:S01]  /*8d80*/  ISETP.GT.AND P1, PT, R0, RZ, P5 ;  /* 0x000000ff0000720c */ /* 0x000fe20002f24270 */
[----:B------:R-:W-:Y:S01]  /*8d90*/  IMAD.SHL.U32 R9, R12, 0x80, RZ ;  /* 0x000000800c097824 */ /* 0x000fe200078e00ff */
[C---:B------:R-:W-:Y:S01]  /*8da0*/  ISETP.GT.AND P2, PT, R0.reuse, RZ, P4 ;  /* 0x000000ff0000720c */ /* 0x040fe20002744270 */
[----:B------:R-:W-:Y:S01]  /*8db0*/  @P0 STG.E.U16 desc[UR12][R4.64+0x2], R123 ;  /* 0x0000027b04000986 */ /* 0x000fe2000c10150c */
[----:B------:R-:W-:Y:S01]  /*8dc0*/  ISETP.GT.AND P0, PT, R0, 0x8, P5 ;  /* 0x000000080000780c */ /* 0x000fe20002f04270 */
[-C--:B------:R-:W-:Y:S01]  /*8dd0*/  FMUL R132, R132, R11.reuse ;  /* 0x0000000b84847220 */ /* 0x080fe20000400000 */
[----:B------:R-:W-:Y:S01]  /*8de0*/  F2FP.F16.F32.PACK_AB R124, RZ, R124 ;  /* 0x0000007cff7c723e */ /* 0x000fe200000000ff */
[----:B------:R-:W-:Y:S01]  /*8df0*/  FMUL R133, R133, R11 ;  /* 0x0000000b85857220 */ /* 0x000fe20000400000 */
[----:B------:R-:W-:Y:S01]  /*8e00*/  F2FP.F16.F32.PACK_AB R125, RZ, R125 ;  /* 0x0000007dff7d723e */ /* 0x000fe200000000ff */
[-C--:B------:R-:W-:Y:S01]  /*8e10*/  FMUL R134, R134, R11.reuse ;  /* 0x0000000b86867220 */ /* 0x080fe20000400000 */
[----:B------:R-:W-:Y:S01]  /*8e20*/  F2FP.F16.F32.PACK_AB R126, RZ, R126 ;  /* 0x0000007eff7e723e */ /* 0x000fe200000000ff */
[-C--:B------:R-:W-:Y:S01]  /*8e30*/  FMUL R135, R135, R11.reuse ;  /* 0x0000000b87877220 */ /* 0x080fe20000400000 */
[----:B------:R-:W-:Y:S01]  /*8e40*/  ISETP.GT.AND P3, PT, R10, 0x10, PT ;  /* 0x000000100a00780c */ /* 0x000fe20003f64270 */
[----:B------:R-:W-:Y:S01]  /*8e50*/  @P1 STG.E.U16 desc[UR12][R2.64+0x10], R124 ;  /* 0x0000107c02001986 */ /* 0x000fe2000c10150c */
[----:B------:R-:W-:Y:S01]  /*8e60*/  ISETP.GT.AND P1, PT, R0, 0x8, P4 ;  /* 0x000000080000780c */ /* 0x000fe20002724270 */
[----:B------:R-:W-:Y:S01]  /*8e70*/  FMUL R136, R136, R11 ;  /* 0x0000000b88887220 */ /* 0x000fe20000400000 */
[----:B------:R-:W-:Y:S01]  /*8e80*/  F2FP.F16.F32.PACK_AB R127, RZ, R127 ;  /* 0x0000007fff7f723e */ /* 0x000fe200000000ff */
[----:B------:R-:W-:Y:S01]  /*8e90*/  @P2 STG.E.U16 desc[UR12][R2.64+0x12], R125 ;  /* 0x0000127d02002986 */ /* 0x000fe2000c10150c */
[----:B------:R-:W-:Y:S01]  /*8ea0*/  F2FP.F16.F32.PACK_AB R128, RZ, R128 ;  /* 0x00000080ff80723e */ /* 0x000fe200000000ff */
[-C--:B------:R-:W-:Y:S01]  /*8eb0*/  FMUL R137, R137, R11.reuse ;  /* 0x0000000b89897220 */ /* 0x080fe20000400000 */
[----:B------:R-:W-:Y:S01]  /*8ec0*/  ISETP.GT.AND P2, PT, R10, 0x11, PT ;  /* 0x000000110a00780c */ /* 0x000fe20003f44270 */
[----:B------:R-:W-:Y:S01]  /*8ed0*/  @P0 STG.E.U16 desc[UR12][R4.64+0x10], R126 ;  /* 0x0000107e04000986 */ /* 0x000fe2000c10150c */
[----:B------:R-:W-:Y:S01]  /*8ee0*/  ISETP.GT.AND P0, PT, R0, RZ, P3 ;  /* 0x000000ff0000720c */ /* 0x000fe20001f04270 */
[----:B------:R-:W-:Y:S01]  /*8ef0*/  FMUL R138, R138, R11 ;  /* 0x0000000b8a8a7220 */ /* 0x000fe20000400000 */
[----:B------:R-:W-:Y:S01]  /*8f00*/  F2FP.F16.F32.PACK_AB R129, RZ, R129 ;  /* 0x00000081ff81723e */ /* 0x000fe200000000ff */
[----:B------:R-:W-:Y:S01]  /*8f10*/  FMUL R139, R139, R11 ;  /* 0x0000000b8b8b7220 */ /* 0x000fe20000400000 */
[----:B------:R-:W-:Y:S01]  /*8f20*/  F2FP.F16.F32.PACK_AB R130, RZ, R130 ;  /* 0x00000082ff82723e */ /* 0x000fe200000000ff */
[----:B------:R-:W-:Y:S01]  /*8f30*/  @P1 STG.E.U16 desc[UR12][R4.64+0x12], R127 ;  /* 0x0000127f04001986 */ /* 0x000fe2000c10150c */
[----:B------:R-:W-:Y:S01]  /*8f40*/  F2FP.F16.F32.PACK_AB R131, RZ, R131 ;  /* 0x00000083ff83723e */ /* 0x000fe200000000ff */
[-C--:B------:R-:W-:Y:S01]  /*8f50*/  FMUL R140, R140, R11.reuse ;  /* 0x0000000b8c8c7220 */ /* 0x080fe20000400000 */
[----:B------:R-:W-:Y:S01]  /*8f60*/  SHF.L.U64.HI R13, R12, 0x7, R13 ;  /* 0x000000070c0d7819 */ /* 0x000fe2000001020d */
[-C--:B------:R-:W-:Y:S01]  /*8f70*/  FMUL R141, R141, R11.reuse ;  /* 0x0000000b8d8d7220 */ /* 0x080fe20000400000 */
[----:B------:R-:W-:Y:S01]  /*8f80*/  LOP3.LUT R15, R9, 0x2, RZ, 0xfc, !PT ;  /* 0x00000002090f7812 */ /* 0x000fe200078efcff */
[-C--:B------:R-:W-:Y:S01]  /*8f90*/  FMUL R142, R142, R11.reuse ;  /* 0x0000000b8e8e7220 */ /* 0x080fe20000400000 */
[----:B------:R-:W-:Y:S01]  /*8fa0*/  F2FP.F16.F32.PACK_AB R132, RZ, R132 ;  /* 0x00000084ff84723e */ /* 0x000fe200000000ff */
[----:B------:R0:W-:Y:S01]  /*8fb0*/  @P0 STG.E.U16 desc[UR12][R2.64+0x20], R128 ;  /* 0x0000208002000986 */ /* 0x0001e2000c10150c */
[----:B------:R-:W-:Y:S01]  /*8fc0*/  ISETP.GT.AND P0, PT, R0, RZ, P2 ;  /* 0x000000ff0000720c */ /* 0x000fe20001704270 */
[-C--:B------:R-:W-:Y:S01]  /*8fd0*/  FMUL R143, R143, R11.reuse ;  /* 0x0000000b8f8f7220 */ /* 0x080fe20000400000 */
[----:B------:R-:W-:Y:S01]  /*8fe0*/  ISETP.GT.AND P1, PT, R10, 0x19, PT ;  /* 0x000000190a00780c */ /* 0x000fe20003f24270 */
[----:B------:R-:W-:Y:S01]  /*8ff0*/  FMUL R144, R144, R11 ;  /* 0x0000000b90907220 */ /* 0x000fe20000400000 */
[----:B------:R-:W-:Y:S01]  /*9000*/  F2FP.F16.F32.PACK_AB R133, RZ, R133 ;  /* 0x00000085ff85723e */ /* 0x000fe200000000ff */
[-C--:B------:R-:W-:Y:S01]  /*9010*/  FMUL R145, R145, R11.reuse ;  /* 0x0000000b91917220 */ /* 0x080fe20000400000 */
[----:B------:R-:W-:Y:S01]  /*9020*/  F2FP.F16.F32.PACK_AB R134, RZ, R134 ;  /* 0x00000086ff86723e */ /* 0x000fe200000000ff */
[----:B------:R-:W-:Y:S01]  /*9030*/  FMUL R146, R146, R11 ;  /* 0x0000000b92927220 */ /* 0x000fe20000400000 */
[----:B------:R-:W-:Y:S01]  /*9040*/  F2FP.F16.F32.PACK_AB R135, RZ, R135 ;  /* 0x00000087ff87723e */ /* 0x000fe200000000ff */
[-C--:B------:R-:W-:Y:S01]  /*9050*/  FMUL R147, R147, R11.reuse ;  /* 0x0000000b93937220 */ /* 0x080fe20000400000 */
[----:B------:R-:W-:Y:S01]  /*9060*/  F2FP.F16.F32.PACK_AB R136, RZ, R136 ;  /* 0x00000088ff88723e */ /* 0x000fe200000000ff */
[----:B------:R-:W-:Y:S01]  /*9070*/  FMUL R148, R148, R11 ;  /* 0x0000000b94947220 */ /* 0x000fe20000400000 */
[----:B------:R-:W-:Y:S01]  /*9080*/  F2FP.F16.F32.PACK_AB R137, RZ, R137 ;  /* 0x00000089ff89723e */ /* 0x000fe200000000ff */
[----:B------:R1:W-:Y:S01]  /*9090*/  @P0 STG.E.U16 desc[UR12][R2.64+0x22], R129 ;  /* 0x0000228102000986 */ /* 0x0003e2000c10150c */
[----:B------:R-:W-:Y:S01]  /*90a0*/  ISETP.GT.AND P0, PT, R0, 0x8, P3 ;  /* 0x000000080000780c */ /* 0x000fe20001f04270 */
[-C--:B------:R-:W-:Y:S01]  /*90b0*/  FMUL R149, R149, R11.reuse ;  /* 0x0000000b95957220 */ /* 0x080fe20000400000 */
[----:B------:R-:W-:Y:S01]  /*90c0*/  F2FP.F16.F32.PACK_AB R138, RZ, R138 ;  /* 0x0000008aff8a723e */ /* 0x000fe200000000ff */
[----:B------:R-:W-:Y:S01]  /*90d0*/  FMUL R150, R150, R11 ;  /* 0x0000000b96967220 */ /* 0x000fe20000400000 */
[----:B------:R-:W-:Y:S01]  /*90e0*/  F2FP.F16.F32.PACK_AB R139, RZ, R139 ;  /* 0x0000008bff8b723e */ /* 0x000fe200000000ff */
[-C--:B------:R-:W-:Y:S01]  /*90f0*/  FMUL R151, R151, R11.reuse ;  /* 0x0000000b97977220 */ /* 0x080fe20000400000 */
[----:B------:R-:W-:Y:S01]  /*9100*/  ISETP.GT.AND P5, PT, R10, 0x28, PT ;  /* 0x000000280a00780c */ /* 0x000fe20003fa4270 */
[-C--:B------:R-:W-:Y:S01]  /*9110*/  FMUL R88, R88, R11.reuse ;  /* 0x0000000b58587220 */ /* 0x080fe20000400000 */
[----:B------:R-:W-:Y:S01]  /*9120*/  F2FP.F16.F32.PACK_AB R140, RZ, R140 ;  /* 0x0000008cff8c723e */ /* 0x000fe200000000ff */
[-C--:B------:R-:W-:Y:S01]  /*9130*/  FMUL R89, R89, R11.reuse ;  /* 0x0000000b59597220 */ /* 0x080fe20000400000 */
[----:B------:R-:W-:Y:S01]  /*9140*/  ISETP.GT.AND P4, PT, R10, 0x29, PT ;  /* 0x000000290a00780c */ /* 0x000fe20003f84270 */
[----:B------:R-:W-:Y:S01]  /*9150*/  FMUL R90, R90, R11 ;  /* 0x0000000b5a5a7220 */ /* 0x000fe20000400000 */
[----:B------:R-:W-:Y:S01]  /*9160*/  F2FP.F16.F32.PACK_AB R141, RZ, R141 ;  /* 0x0000008dff8d723e */ /* 0x000fe200000000ff */
[----:B------:R-:W-:Y:S01]  /*9170*/  @P0 STG.E.U16 desc[UR12][R4.64+0x20], R130 ;  /* 0x0000208204000986 */ /* 0x000fe2000c10150c */
[----:B------:R-:W-:Y:S01]  /*9180*/  ISETP.GT.AND P0, PT, R0, 0x8, P2 ;  /* 0x000000080000780c */ /* 0x000fe20001704270 */
[-C--:B------:R-:W-:Y:S01]  /*9190*/  FMUL R91, R91, R11.reuse ;  /* 0x0000000b5b5b7220 */ /* 0x080fe20000400000 */
[----:B------:R-:W-:Y:S01]  /*91a0*/  ISETP.GT.AND P2, PT, R10, 0x18, PT ;  /* 0x000000180a00780c */ /* 0x000fe20003f44270 */
        /* <DEDUP_REMOVED lines=8> */
[----:B------:R-:W-:Y:S01]  /*9230*/  FMUL R96, R96, R11 ;  /* 0x0000000b60607220 */ /* 0x000fe20000400000 */
[----:B------:R-:W-:Y:S01]  /*9240*/  F2FP.F16.F32.PACK_AB R145, RZ, R145 ;  /* 0x00000091ff91723e */ /* 0x000fe200000000ff */
[----:B------:R-:W-:Y:S01]  /*9250*/  @P0 STG.E.U16 desc[UR12][R4.64+0x22], R131 ;  /* 0x0000228304000986 */ /* 0x000fe2000c10150c */
[----:B------:R-:W-:Y:S01]  /*9260*/  IADD3 R6, P0, R9, R2, RZ ;  /* 0x0000000209067210 */ /* 0x000fe20007f1e0ff */
[-C--:B------:R-:W-:Y:S01]  /*9270*/  FMUL R97, R97, R11.reuse ;  /* 0x0000000b61617220 */ /* 0x080fe20000400000 */
[----:B------:R-:W-:Y:S01]  /*9280*/  F2FP.F16.F32.PACK_AB R146, RZ, R146 ;  /* 0x00000092ff92723e */ /* 0x000fe200000000ff */
[----:B------:R-:W-:Y:S01]  /*9290*/  FMUL R98, R98, R11 ;  /* 0x0000000b62627220 */ /* 0x000fe20000400000 */
[----:B------:R-:W-:Y:S01]  /*92a0*/  F2FP.F16.F32.PACK_AB R147, RZ, R147 ;  /* 0x00000093ff93723e */ /* 0x000fe200000000ff */
[--C-:B------:R-:W-:Y:S01]  /*92b0*/  IMAD.X R7, R13, 0x1, R3.reuse, P0 ;  /* 0x000000010d077824 */ /* 0x100fe200000e0603 */
[----:B------:R-:W-:Y:S01]  /*92c0*/  IADD3 R18, P0, R15, R2, RZ ;  /* 0x000000020f127210 */ /* 0x000fe20007f1e0ff */
[-C--:B------:R-:W-:Y:S01]  /*92d0*/  FMUL R99, R99, R11.reuse ;  /* 0x0000000b63637220 */ /* 0x080fe20000400000 */
[----:B------:R-:W-:Y:S01]  /*92e0*/  F2FP.F16.F32.PACK_AB R148, RZ, R148 ;  /* 0x00000094ff94723e */ /* 0x000fe200000000ff */
[----:B------:R-:W-:Y:S01]  /*92f0*/  FMUL R100, R100, R11 ;  /* 0x0000000b64647220 */ /* 0x000fe20000400000 */
[----:B------:R-:W-:Y:S01]  /*9300*/  F2FP.F16.F32.PACK_AB R149, RZ, R149 ;  /* 0x00000095ff95723e */ /* 0x000fe200000000ff */
[----:B------:R-:W-:Y:S01]  /*9310*/  IMAD.X R19, R13, 0x1, R3, P0 ;  /* 0x000000010d137824 */ /* 0x000fe200000e0603 */
[----:B------:R-:W-:Y:S01]  /*9320*/  ISETP.GT.AND P0, PT, R0, RZ, P2 ;  /* 0x000000ff0000720c */ /* 0x000fe20001704270 */
[-C--:B------:R-:W-:Y:S01]  /*9330*/  FMUL R101, R101, R11.reuse ;  /* 0x0000000b65657220 */ /* 0x080fe20000400000 */
[----:B------:R-:W-:Y:S01]  /*9340*/  F2FP.F16.F32.PACK_AB R150, RZ, R150 ;  /* 0x00000096ff96723e */ /* 0x000fe200000000ff */
[----:B------:R-:W-:Y:S01]  /*9350*/  FMUL R102, R102, R11 ;  /* 0x0000000b66667220 */ /* 0x000fe20000400000 */
[----:B------:R-:W-:Y:S01]  /*9360*/  F2FP.F16.F32.PACK_AB R151, RZ, R151 ;  /* 0x00000097ff97723e */ /* 0x000fe200000000ff */
[-C--:B------:R-:W-:Y:S01]  /*9370*/  FMUL R103, R103, R11.reuse ;  /* 0x0000000b67677220 */ /* 0x080fe20000400000 */
[----:B------:R-:W-:Y:S01]  /*9380*/  LOP3.LUT R21, R9, 0x10, RZ, 0xfc, !PT ;  /* 0x0000001009157812 */ /* 0x000fe200078efcff */
[-C--:B------:R-:W-:Y:S01]  /*9390*/  FMUL R104, R104, R11.reuse ;  /* 0x0000000b68687220 */ /* 0x080fe20000400000 */
[----:B------:R-:W-:Y:S01]  /*93a0*/  F2FP.F16.F32.PACK_AB R88, RZ, R88 ;  /* 0x00000058ff58723e */ /* 0x000fe200000000ff */
[-C--:B------:R-:W-:Y:S01]  /*93b0*/  FMUL R105, R105, R11.reuse ;  /* 0x0000000b69697220 */ /* 0x080fe20000400000 */
[----:B------:R-:W-:Y:S01]  /*93c0*/  LOP3.LUT R23, R9, 0x12, RZ, 0xfc, !PT ;  /* 0x0000001209177812 */ /* 0x000fe200078efcff */
[----:B------:R-:W-:Y:S01]  /*93d0*/  FMUL R106, R106, R11 ;  /* 0x0000000b6a6a7220 */ /* 0x000fe20000400000 */
[----:B------:R-:W-:Y:S01]  /*93e0*/  F2FP.F16.F32.PACK_AB R89, RZ, R89 ;  /* 0x00000059ff59723e */ /* 0x000fe200000000ff */
[----:B------:R-:W-:Y:S01]  /*93f0*/  @P0 STG.E.U16 desc[UR12][R2.64+0x30], R132 ;  /* 0x0000308402000986 */ /* 0x000fe2000c10150c */
[----:B------:R-:W-:Y:S01]  /*9400*/  ISETP.GT.AND P0, PT, R0, RZ, P1 ;  /* 0x000000ff0000720c */ /* 0x000fe20000f04270 */
        /* <DEDUP_REMOVED lines=8> */
[-C--:B------:R-:W-:Y:S01]  /*9490*/  FMUL R111, R111, R11.reuse ;  /* 0x0000000b6f6f7220 */ /* 0x080fe20000400000 */
[----:B------:R-:W-:Y:S01]  /*94a0*/  PRMT R8, R92, 0x7610, R8 ;  /* 0x000076105c087816 */ /* 0x000fe20000000008 */
[-C--:B------:R-:W-:Y:S01]  /*94b0*/  FMUL R112, R112, R11.reuse ;  /* 0x0000000b70707220 */ /* 0x080fe20000400000 */
[----:B------:R-:W-:Y:S01]  /*94c0*/  F2FP.F16.F32.PACK_AB R94, RZ, R94 ;  /* 0x0000005eff5e723e */ /* 0x000fe200000000ff */
[----:B------:R-:W-:Y:S01]  /*94d0*/  @P0 STG.E.U16 desc[UR12][R2.64+0x32], R133 ;  /* 0x0000328502000986 */ /* 0x000fe2000c10150c */
[----:B------:R-:W-:Y:S01]  /*94e0*/  ISETP.GT.AND P0, PT, R0, 0x8, P2 ;  /* 0x000000080000780c */ /* 0x000fe20001704270 */
        /* <DEDUP_REMOVED lines=26> */
[----:B------:R-:W-:Y:S01]  /*9690*/  @P0 STG.E.U16 desc[UR12][R4.64+0x32], R135 ;  /* 0x0000328704000986 */ /* 0x000fe2000c10150c */
[----:B------:R-:W-:Y:S01]  /*96a0*/  ISETP.GT.AND P0, PT, R0, RZ, P2 ;  /* 0x000000ff0000720c */ /* 0x000fe20001704270 */
        /* <DEDUP_REMOVED lines=135> */
[----:B------:R-:W-:-:S02]  /*9f20*/  F2FP.F16.F32.PACK_AB R33, RZ, R33 ;  /* 0x00000021ff21723e */ /* 0x000fc400000000ff */
[----:B------:R-:W-:Y:S01]  /*9f30*/  F2FP.F16.F32.PACK_AB R34, RZ, R34 ;  /* 0x00000022ff22723e */ /* 0x000fe200000000ff */
[----:B------:R-:W-:Y:S01]  /*9f40*/  @P0 STG.E.U16 desc[UR12][R2.64+0x62], R145 ;  /* 0x0000629102000986 */ /* 0x000fe2000c10150c */
[----:B------:R-:W-:Y:S02]  /*9f50*/  ISETP.GT.AND P0, PT, R0, 0x8, P3 ;  /* 0x000000080000780c */ /* 0x000fe40001f04270 */
[----:B------:R-:W-:Y:S02]  /*9f60*/  F2FP.F16.F32.PACK_AB R35, RZ, R35 ;  /* 0x00000023ff23723e */ /* 0x000fe400000000ff */
[----:B------:R-:W-:Y:S02]  /*9f70*/  F2FP.F16.F32.PACK_AB R36, RZ, R36 ;  /* 0x00000024ff24723e */ /* 0x000fe400000000ff */
[----:B------:R-:W-:Y:S02]  /*9f80*/  F2FP.F16.F32.PACK_AB R37, RZ, R37 ;  /* 0x00000025ff25723e */ /* 0x000fe400000000ff */
[----:B------:R-:W-:-:S02]  /*9f90*/  F2FP.F16.F32.PACK_AB R38, RZ, R38 ;  /* 0x00000026ff26723e */ /* 0x000fc400000000ff */
[----:B------:R-:W-:Y:S02]  /*9fa0*/  F2FP.F16.F32.PACK_AB R39, RZ, R39 ;  /* 0x00000027ff27723e */ /* 0x000fe400000000ff */
[----:B------:R-:W-:Y:S01]  /*9fb0*/  F2FP.F16.F32.PACK_AB R40, RZ, R40 ;  /* 0x00000028ff28723e */ /* 0x000fe200000000ff */
[----:B------:R-:W-:Y:S01]  /*9fc0*/  @P0 STG.E.U16 desc[UR12][R4.64+0x60], R146 ;  /* 0x0000609204000986 */ /* 0x000fe2000c10150c */
[----:B------:R-:W-:Y:S02]  /*9fd0*/  ISETP.GT.AND P0, PT, R0, 0x8, P1 ;  /* 0x000000080000780c */ /* 0x000fe40000f04270 */
[----:B------:R-:W-:Y:S02]  /*9fe0*/  F2FP.F16.F32.PACK_AB R41, RZ, R41 ;  /* 0x00000029ff29723e */ /* 0x000fe400000000ff */
[----:B------:R-:W-:Y:S02]  /*9ff0*/  F2FP.F16.F32.PACK_AB R42, RZ, R42 ;  /* 0x0000002aff2a723e */ /* 0x000fe400000000ff */
[----:B------:R-:W-:-:S02]  /*a000*/  F2FP.F16.F32.PACK_AB R43, RZ, R43 ;  /* 0x0000002bff2b723e */ /* 0x000fc400000000ff */
[----:B------:R-:W-:Y:S02]  /*a010*/  F2FP.F16.F32.PACK_AB R44, RZ, R44 ;  /* 0x0000002cff2c723e */ /* 0x000fe400000000ff */
[----:B------:R-:W-:Y:S02]  /*a020*/  F2FP.F16.F32.PACK_AB R45, RZ, R45 ;  /* 0x0000002dff2d723e */ /* 0x000fe400000000ff */
[----:B------:R-:W-:Y:S01]  /*a030*/  F2FP.F16.F32.PACK_AB R46, RZ, R46 ;  /* 0x0000002eff2e723e */ /* 0x000fe200000000ff */
[----:B------:R-:W-:Y:S01]  /*a040*/  @P0 STG.E.U16 desc[UR12][R4.64+0x62], R147 ;  /* 0x0000629304000986 */ /* 0x000fe2000c10150c */
[----:B------:R-:W-:Y:S02]  /*a050*/  ISETP.GT.AND P0, PT, R0, RZ, P2 ;  /* 0x000000ff0000720c */ /* 0x000fe40001704270 */
[----:B------:R-:W-:Y:S02]  /*a060*/  F2FP.F16.F32.PACK_AB R47, RZ, R47 ;  /* 0x0000002fff2f723e */ /* 0x000fe400000000ff */
[----:B------:R-:W-:-:S02]  /*a070*/  F2FP.F16.F32.PACK_AB R48, RZ, R48 ;  /* 0x00000030ff30723e */ /* 0x000fc400000000ff */
[----:B------:R-:W-:Y:S02]  /*a080*/  F2FP.F16.F32.PACK_AB R49, RZ, R49 ;  /* 0x00000031ff31723e */ /* 0x000fe400000000ff */
[----:B------:R-:W-:Y:S02]  /*a090*/  F2FP.F16.F32.PACK_AB R50, RZ, R50 ;  /* 0x00000032ff32723e */ /* 0x000fe400000000ff */
[----:B------:R-:W-:Y:S02]  /*a0a0*/  F2FP.F16.F32.PACK_AB R51, RZ, R51 ;  /* 0x00000033ff33723e */ /* 0x000fe400000000ff */
[----:B------:R-:W-:Y:S01]  /*a0b0*/  F2FP.F16.F32.PACK_AB R52, RZ, R52 ;  /* 0x00000034ff34723e */ /* 0x000fe200000000ff */
[----:B------:R-:W-:Y:S01]  /*a0c0*/  @P0 STG.E.U16 desc[UR12][R2.64+0x70], R148 ;  /* 0x0000709402000986 */ /* 0x000fe2000c10150c */
[----:B------:R-:W-:Y:S02]  /*a0d0*/  ISETP.GT.AND P0, PT, R10, 0x39, PT ;  /* 0x000000390a00780c */ /* 0x000fe40003f04270 */
[----:B------:R-:W-:-:S02]  /*a0e0*/  F2FP.F16.F32.PACK_AB R53, RZ, R53 ;  /* 0x00000035ff35723e */ /* 0x000fc400000000ff */
[----:B------:R-:W-:Y:S02]  /*a0f0*/  ISETP.GT.AND P6, PT, R0, RZ, P0 ;  /* 0x000000ff0000720c */ /* 0x000fe400007c4270 */
[----:B------:R-:W-:-:S11]  /*a100*/  F2FP.F16.F32.PACK_AB R54, RZ, R54 ;  /* 0x00000036ff36723e */ /* 0x000fd600000000ff */
[----:B------:R-:W-:Y:S01]  /*a110*/  @P6 STG.E.U16 desc[UR12][R2.64+0x72], R149 ;  /* 0x0000729502006986 */ /* 0x000fe2000c10150c */
[----:B------:R-:W-:-:S13]  /*a120*/  ISETP.GT.AND P6, PT, R0, 0x8, P2 ;  /* 0x000000080000780c */ /* 0x000fda00017c4270 */
[----:B------:R-:W-:Y:S01]  /*a130*/  @P6 STG.E.U16 desc[UR12][R4.64+0x70], R150 ;  /* 0x0000709604006986 */ /* 0x000fe2000c10150c */
[----:B------:R-:W-:-:S13]  /*a140*/  ISETP.GT.AND P6, PT, R0, 0x8, P0 ;  /* 0x000000080000780c */ /* 0x000fda00007c4270 */
[----:B------:R-:W-:Y:S01]  /*a150*/  @P6 STG.E.U16 desc[UR12][R4.64+0x72], R151 ;  /* 0x0000729704006986 */ /* 0x000fe2000c10150c */
[----:B0-----:R-:W-:-:S05]  /*a160*/  IADD3 R128, P6, R21, R2, RZ ;  /* 0x0000000215807210 */ /* 0x001fca0007fde0ff */
[----:B-1----:R-:W-:Y:S01]  /*a170*/  IMAD.X R129, R13, 0x1, R3, P6 ;  /* 0x000000010d817824 */ /* 0x002fe200030e0603 */
[----:B------:R-:W-:-:S04]  /*a180*/  ISETP.GT.AND P6, PT, R10, RZ, PT ;  /* 0x000000ff0a00720c */ /* 0x000fc80003fc4270 */
[----:B------:R-:W-:-:S13]  /*a190*/  ISETP.GT.AND P6, PT, R0, 0x40, P6 ;  /* 0x000000400000780c */ /* 0x000fda00037c4270 */
[----:B------:R-:W-:Y:S01]  /*a1a0*/  @P6 STG.E.U16 desc[UR12][R6.64], R88 ;  /* 0x0000005806006986 */ /* 0x000fe2000c10150c */
[----:B------:R-:W-:-:S05]  /*a1b0*/  IADD3 R120, P6, R23, R2, RZ ;  /* 0x0000000217787210 */ /* 0x000fca0007fde0ff */
[----:B------:R-:W-:Y:S01]  /*a1c0*/  IMAD.X R121, R13, 0x1, R3, P6 ;  /* 0x000000010d797824 */ /* 0x000fe200030e0603 */
[----:B------:R-:W-:-:S04]  /*a1d0*/  ISETP.GT.AND P6, PT, R10, 0x1, PT ;  /* 0x000000010a00780c */ /* 0x000fc80003fc4270 */
[----:B------:R-:W-:-:S13]  /*a1e0*/  ISETP.GT.AND P6, PT, R0, 0x40, P6 ;  /* 0x000000400000780c */ /* 0x000fda00037c4270 */
[----:B------:R0:W-:Y:S01]  /*a1f0*/  @P6 STG.E.U16 desc[UR12][R18.64], R89 ;  /* 0x0000005912006986 */ /* 0x0001e2000c10150c */
[----:B------:R-:W-:-:S05]  /*a200*/  IADD3 R16, P6, R9, R4, RZ ;  /* 0x0000000409107210 */ /* 0x000fca0007fde0ff */
[----:B------:R-:W-:Y:S01]  /*a210*/  IMAD.X R17, R13, 0x1, R5, P6 ;  /* 0x000000010d117824 */ /* 0x000fe200030e0605 */
[----:B------:R-:W-:-:S04]  /*a220*/  ISETP.GT.AND P6, PT, R10, RZ, PT ;  /* 0x000000ff0a00720c */ /* 0x000fc80003fc4270 */
[----:B------:R-:W-:Y:S02]  /*a230*/  ISETP.GT.AND P6, PT, R0, 0x48, P6 ;  /* 0x000000480000780c */ /* 0x000fe400037c4270 */
[C---:B0-----:R-:W-:Y:S02]  /*a240*/  LOP3.LUT R19, R9.reuse, 0x20, RZ, 0xfc, !PT ;  /* 0x0000002009137812 */ /* 0x041fe400078efcff */
[----:B------:R-:W-:-:S09]  /*a250*/  LOP3.LUT R89, R9, 0x22, RZ, 0xfc, !PT ;  /* 0x0000002209597812 */ /* 0x000fd200078efcff */
        /* <DEDUP_REMOVED lines=8> */
[----:B------:R-:W-:-:S04]  /*a2e0*/  ISETP.GT.AND P6, PT, R10, 0x8, PT ;  /* 0x000000080a00780c */ /* 0x000fc80003fc4270 */
[----:B------:R-:W-:Y:S02]  /*a2f0*/  ISETP.GT.AND P6, PT, R0, 0x40, P6 ;  /* 0x000000400000780c */ /* 0x000fe400037c4270 */
[----:B0-----:R-:W-:-:S11]  /*a300*/  LOP3.LUT R91, R9, 0x30, RZ, 0xfc, !PT ;  /* 0x00000030095b7812 */ /* 0x001fd600078efcff */
[----:B------:R0:W-:Y:S01]  /*a310*/  @P6 STG.E.U16 desc[UR12][R128.64], R8 ;  /* 0x0000000880006986 */ /* 0x0001e2000c10150c */
[----:B------:R-:W-:-:S05]  /*a320*/  IADD3 R122, P6, R89, R2, RZ ;  /* 0x00000002597a7210 */ /* 0x000fca0007fde0ff */
[----:B------:R-:W-:Y:S01]  /*a330*/  IMAD.X R123, R13, 0x1, R3, P6 ;  /* 0x000000010d7b7824 */ /* 0x000fe200030e0603 */
[----:B------:R-:W-:-:S04]  /*a340*/  ISETP.GT.AND P6, PT, R10, 0x9, PT ;  /* 0x000000090a00780c */ /* 0x000fc80003fc4270 */
[----:B------:R-:W-:Y:S02]  /*a350*/  ISETP.GT.AND P6, PT, R0, 0x40, P6 ;  /* 0x000000400000780c */ /* 0x000fe400037c4270 */
[----:B0-----:R-:W-:-:S11]  /*a360*/  PRMT R8, R96, 0x7610, R8 ;  /* 0x0000761060087816 */ /* 0x001fd60000000008 */
[----:B------:R0:W-:Y:S01]  /*a370*/  @P6 STG.E.U16 desc[UR12][R120.64], R93 ;  /* 0x0000005d78006986 */ /* 0x0001e2000c10150c */
[----:B------:R-:W-:-:S05]  /*a380*/  IADD3 R92, P6, R21, R4, RZ ;  /* 0x00000004155c7210 */ /* 0x000fca0007fde0ff */
[----:B0-----:R-:W-:Y:S01]  /*a390*/  IMAD.X R93, R13, 0x1, R5, P6 ;  /* 0x000000010d5d7824 */ /* 0x001fe200030e0605 */
        /* <DEDUP_REMOVED lines=80> */
[----:B------:R-:W-:Y:S02]  /*a8a0*/  ISETP.GT.AND P6, PT, R0, 0x40, P5 ;  /* 0x000000400000780c */ /* 0x000fe40002fc4270 */
[----:B0-----:R-:W-:-:S11]  /*a8b0*/  LOP3.LUT R107, R9, 0x70, RZ, 0xfc, !PT ;  /* 0x00000070096b7812 */ /* 0x001fd600078efcff */
[----:B------:R-:W-:Y:S01]  /*a8c0*/  @P6 STG.E.U16 desc[UR12][R126.64], R8 ;  /* 0x000000087e006986 */ /* 0x000fe2000c10150c */
[----:B------:R-:W-:-:S05]  /*a8d0*/  IADD3 R122, P6, R105, R2, RZ ;  /* 0x00000002697a7210 */ /* 0x000fca0007fde0ff */
[----:B------:R-:W-:Y:S01]  /*a8e0*/  IMAD.X R123, R13, 0x1, R3, P6 ;  /* 0x000000010d7b7824 */ /* 0x000fe200030e0603 */
[----:B------:R-:W-:-:S13]  /*a8f0*/  ISETP.GT.AND P6, PT, R0, 0x40, P4 ;  /* 0x000000400000780c */ /* 0x000fda00027c4270 */
[----:B------:R0:W-:Y:S01]  /*a900*/  @P6 STG.E.U16 desc[UR12][R120.64], R109 ;  /* 0x0000006d78006986 */ /* 0x0001e2000c10150c */
[----:B------:R-:W-:-:S05]  /*a910*/  IADD3 R108, P6, R99, R4, RZ ;  /* 0x00000004636c7210 */ /* 0x000fca0007fde0ff */
[----:B0-----:R-:W-:Y:S01]  /*a920*/  IMAD.X R109, R13, 0x1, R5, P6 ;  /* 0x000000010d6d7824 */ /* 0x001fe200030e0605 */
[----:B------:R-:W-:-:S13]  /*a930*/  ISETP.GT.AND P6, PT, R0, 0x48, P5 ;  /* 0x000000480000780c */ /* 0x000fda0002fc4270 */
[----:B------:R0:W-:Y:S01]  /*a940*/  @P6 STG.E.U16 desc[UR12][R108.64], R110 ;  /* 0x0000006e6c006986 */ /* 0x0001e2000c10150c */
[----:B------:R-:W-:-:S05]  /*a950*/  IADD3 R126, P6, R101, R4, RZ ;  /* 0x00000004657e7210 */ /* 0x000fca0007fde0ff */
[----:B------:R-:W-:Y:S01]  /*a960*/  IMAD.X R127, R13, 0x1, R5, P6 ;  /* 0x000000010d7f7824 */ /* 0x000fe200030e0605 */
[----:B------:R-:W-:Y:S02]  /*a970*/  ISETP.GT.AND P6, PT, R0, 0x48, P4 ;  /* 0x000000480000780c */ /* 0x000fe400027c4270 */
[----:B0-----:R-:W-:-:S11]  /*a980*/  LOP3.LUT R109, R9, 0x72, RZ, 0xfc, !PT ;  /* 0x00000072096d7812 */ /* 0x001fd600078efcff */
[----:B------:R0:W-:Y:S01]  /*a990*/  @P6 STG.E.U16 desc[UR12][R126.64], R111 ;  /* 0x0000006f7e006986 */ /* 0x0001e2000c10150c */
[----:B------:R-:W-:-:S05]  /*a9a0*/  IADD3 R120, P6, R107, R2, RZ ;  /* 0x000000026b787210 */ /* 0x000fca0007fde0ff */
[----:B------:R-:W-:Y:S01]  /*a9b0*/  IMAD.X R121, R13, 0x1, R3, P6 ;  /* 0x000000010d797824 */ /* 0x000fe200030e0603 */
[----:B------:R-:W-:-:S13]  /*a9c0*/  ISETP.GT.AND P6, PT, R0, 0x40, P3 ;  /* 0x000000400000780c */ /* 0x000fda0001fc4270 */
        /* <DEDUP_REMOVED lines=13> */
[----:B-1----:R-:W-:-:S05]  /*aaa0*/  IADD3 R112, P6, R107, R4, RZ ;  /* 0x000000046b707210 */ /* 0x002fca0007fde0ff */
[----:B--2---:R-:W-:Y:S01]  /*aab0*/  IMAD.X R113, R13, 0x1, R5, P6 ;  /* 0x000000010d717824 */ /* 0x004fe200030e0605 */
[----:B------:R-:W-:-:S13]  /*aac0*/  ISETP.GT.AND P6, PT, R0, 0x40, P2 ;  /* 0x000000400000780c */ /* 0x000fda00017c4270 */
[----:B------:R-:W-:Y:S01]  /*aad0*/  @P6 STG.E.U16 desc[UR12][R120.64], R116 ;  /* 0x0000007478006986 */ /* 0x000fe2000c10150c */
[----:B------:R-:W-:-:S05]  /*aae0*/  IADD3 R4, P6, R109, R4, RZ ;  /* 0x000000046d047210 */ /* 0x000fca0007fde0ff */
[----:B------:R-:W-:Y:S01]  /*aaf0*/  IMAD.X R5, R13, 0x1, R5, P6 ;  /* 0x000000010d057824 */ /* 0x000fe200030e0605 */
[----:B------:R-:W-:-:S13]  /*ab00*/  ISETP.GT.AND P6, PT, R0, 0x40, P0 ;  /* 0x000000400000780c */ /* 0x000fda00007c4270 */
[----:B------:R-:W-:Y:S01]  /*ab10*/  @P6 STG.E.U16 desc[UR12][R128.64], R117 ;  /* 0x0000007580006986 */ /* 0x000fe2000c10150c */
[----:B---3--:R-:W-:-:S05]  /*ab20*/  IADD3 R2, P6, R6, R9, RZ ;  /* 0x0000000906027210 */ /* 0x008fca0007fde0ff */
[----:B------:R-:W-:Y:S01]  /*ab30*/  IMAD.X R3, R7, 0x1, R13, P6 ;  /* 0x0000000107037824 */ /* 0x000fe200030e060d */
[----:B------:R-:W-:-:S13]  /*ab40*/  ISETP.GT.AND P6, PT, R0, 0x48, P2 ;  /* 0x000000480000780c */ /* 0x000fda00017c4270 */
[----:B------:R1:W-:Y:S01]  /*ab50*/  @P6 STG.E.U16 desc[UR12][R112.64], R118 ;  /* 0x0000007670006986 */ /* 0x0003e2000c10150c */
[----:B0-----:R-:W-:-:S05]  /*ab60*/  IADD3 R110, P6, R15, R6, RZ ;  /* 0x000000060f6e7210 */ /* 0x001fca0007fde0ff */
[----:B------:R-:W-:Y:S01]  /*ab70*/  IMAD.X R111, R7, 0x1, R13, P6 ;  /* 0x00000001076f7824 */ /* 0x000fe200030e060d */
[----:B------:R-:W-:-:S13]  /*ab80*/  ISETP.GT.AND P6, PT, R0, 0x48, P0 ;  /* 0x000000480000780c */ /* 0x000fda00007c4270 */
[----:B------:R0:W-:Y:S01]  /*ab90*/  @P6 STG.E.U16 desc[UR12][R4.64], R119 ;  /* 0x0000007704006986 */ /* 0x0001e2000c10150c */
[----:B------:R-:W-:-:S05]  /*aba0*/  IADD3 R114, P6, R21, R6, RZ ;  /* 0x0000000615727210 */ /* 0x000fca0007fde0ff */
[----:B------:R-:W-:Y:S01]  /*abb0*/  IMAD.X R115, R7, 0x1, R13, P6 ;  /* 0x0000000107737824 */ /* 0x000fe200030e060d */
[----:B------:R-:W-:-:S04]  /*abc0*/  ISETP.GT.AND P6, PT, R10, RZ, PT ;  /* 0x000000ff0a00720c */ /* 0x000fc80003fc4270 */
[----:B------:R-:W-:-:S13]  /*abd0*/  ISETP.GT.AND P6, PT, R0, 0x80, P6 ;  /* 0x000000800000780c */ /* 0x000fda00037c4270 */
[----:B------:R2:W-:Y:S01]  /*abe0*/  @P6 STG.E.U16 desc[UR12][R2.64], R56 ;  /* 0x0000003802006986 */ /* 0x0005e2000c10150c */
[----:B-1----:R-:W-:-:S05]  /*abf0*/  IADD3 R112, P6, R23, R6, RZ ;  /* 0x0000000617707210 */ /* 0x002fca0007fde0ff */
[----:B------:R-:W-:Y:S01]  /*ac00*/  IMAD.X R113, R7, 0x1, R13, P6 ;  /* 0x0000000107717824 */ /* 0x000fe200030e060d */
[----:B------:R-:W-:-:S04]  /*ac10*/  ISETP.GT.AND P6, PT, R10, 0x1, PT ;  /* 0x000000010a00780c */ /* 0x000fc80003fc4270 */
[----:B------:R-:W-:-:S13]  /*ac20*/  ISETP.GT.AND P6, PT, R0, 0x80, P6 ;  /* 0x000000800000780c */ /* 0x000fda00037c4270 */
[----:B------:R1:W-:Y:S01]  /*ac30*/  @P6 STG.E.U16 desc[UR12][R110.64], R57 ;  /* 0x000000396e006986 */ /* 0x0003e2000c10150c */
[----:B0-----:R-:W-:-:S05]  /*ac40*/  IADD3 R4, P6, R16, R9, RZ ;  /* 0x0000000910047210 */ /* 0x001fca0007fde0ff */
[----:B------:R-:W-:Y:S01]  /*ac50*/  IMAD.X R5, R17, 0x1, R13, P6 ;  /* 0x0000000111057824 */ /* 0x000fe200030e060d */
[----:B------:R-:W-:-:S04]  /*ac60*/  ISETP.GT.AND P6, PT, R10, RZ, PT ;  /* 0x000000ff0a00720c */ /* 0x000fc80003fc4270 */
[----:B------:R-:W-:-:S13]  /*ac70*/  ISETP.GT.AND P6, PT, R0, 0x88, P6 ;  /* 0x000000880000780c */ /* 0x000fda00037c4270 */
[----:B------:R-:W-:Y:S01]  /*ac80*/  @P6 STG.E.U16 desc[UR12][R4.64], R58 ;  /* 0x0000003a04006986 */ /* 0x000fe2000c10150c */
[----:B--2---:R-:W-:-:S05]  /*ac90*/  IADD3 R56, P6, R16, R15, RZ ;  /* 0x0000000f10387210 */ /* 0x004fca0007fde0ff */
[----:B-1----:R-:W-:Y:S01]  /*aca0*/  IMAD.X R57, R17, 0x1, R13, P6 ;  /* 0x0000000111397824 */ /* 0x002fe200030e060d */
[----:B------:R-:W-:-:S04]  /*acb0*/  ISETP.GT.AND P6, PT, R10, 0x1, PT ;  /* 0x000000010a00780c */ /* 0x000fc80003fc4270 */
[----:B------:R-:W-:-:S13]  /*acc0*/  ISETP.GT.AND P6, PT, R0, 0x88, P6 ;  /* 0x000000880000780c */ /* 0x000fda00037c4270 */
[----:B------:R0:W-:Y:S01]  /*acd0*/  @P6 STG.E.U16 desc[UR12][R56.64], R59 ;  /* 0x0000003b38006986 */ /* 0x0001e2000c10150c */
        /* <DEDUP_REMOVED lines=10> */
[----:B0-----:R-:W-:-:S05]  /*ad80*/  IADD3 R56, P6, R21, R16, RZ ;  /* 0x0000001015387210 */ /* 0x001fca0007fde0ff */
        /* <DEDUP_REMOVED lines=9> */
[----:B-1----:R-:W-:-:S05]  /*ae20*/  IADD3 R60, P6, R91, R6, RZ ;  /* 0x000000065b3c7210 */ /* 0x002fca0007fde0ff */
[----:B--2---:R-:W-:Y:S01]  /*ae30*/  IMAD.X R61, R7, 0x1, R13, P6 ;  /* 0x00000001073d7824 */ /* 0x004fe200030e060d */
[----:B------:R-:W-:-:S04]  /*ae40*/  ISETP.GT.AND P6, PT, R10, 0x10, PT ;  /* 0x000000100a00780c */ /* 0x000fc80003fc4270 */
[----:B------:R-:W-:-:S13]  /*ae50*/  ISETP.GT.AND P6, PT, R0, 0x80, P6 ;  /* 0x000000800000780c */ /* 0x000fda00037c4270 */
[----:B------:R1:W-:Y:S01]  /*ae60*/  @P6 STG.E.U16 desc[UR12][R110.64], R64 ;  /* 0x000000406e006986 */ /* 0x0003e2000c10150c */
[----:B0-----:R-:W-:-:S05]  /*ae70*/  IADD3 R62, P6, R93, R6, RZ ;  /* 0x000000065d3e7210 */ /* 0x001fca0007fde0ff */
[----:B---3--:R-:W-:Y:S01]  /*ae80*/  IMAD.X R63, R7, 0x1, R13, P6 ;  /* 0x00000001073f7824 */ /* 0x008fe200030e060d */
        /* <DEDUP_REMOVED lines=14> */
[----:B0-----:R-:W-:Y:S01]  /*af70*/  IMAD.X R65, R7, 0x1, R13, P6 ;  /* 0x0000000107417824 */ /* 0x001fe200030e060d */
[----:B------:R-:W-:-:S04]  /*af80*/  ISETP.GT.AND P6, PT, R10, 0x18, PT ;  /* 0x000000180a00780c */ /* 0x000fc80003fc4270 */
[----:B------:R-:W-:-:S13]  /*af90*/  ISETP.GT.AND P6, PT, R0, 0x80, P6 ;  /* 0x000000800000780c */ /* 0x000fda00037c4270 */
[----:B------:R0:W-:Y:S01]  /*afa0*/  @P6 STG.E.U16 desc[UR12][R60.64], R68 ;  /* 0x000000443c006986 */ /* 0x0001e2000c10150c */
[----:B--2---:R-:W-:-:S05]  /*afb0*/  IADD3 R66, P6, R97, R6, RZ ;  /* 0x0000000661427210 */ /* 0x004fca0007fde0ff */
        /* <DEDUP_REMOVED lines=19> */
[----:B-1----:R-:W-:-:S05]  /*b0f0*/  IADD3 R62, P6, R101, R6, RZ ;  /* 0x00000006653e7210 */ /* 0x002fca0007fde0ff */
[----:B------:R-:W-:Y:S01]  /*b100*/  IMAD.X R63, R7, 0x1, R13, P6 ;  /* 0x00000001073f7824 */ /* 0x000fe200030e060d */
[----:B------:R-:W-:-:S04]  /*b110*/  ISETP.GT.AND P6, PT, R10, 0x21, PT ;  /* 0x000000210a00780c */ /* 0x000fc80003fc4270 */
[----:B------:R-:W-:-:S13]  /*b120*/  ISETP.GT.AND P6, PT, R0, 0x80, P6 ;  /* 0x000000800000780c */ /* 0x000fda00037c4270 */
[----:B------:R1:W-:Y:S01]  /*b130*/  @P6 STG.E.U16 desc[UR12][R66.64], R73 ;  /* 0x0000004942006986 */ /* 0x0003e2000c10150c */
[----:B--2---:R-:W-:-:S05]  /*b140*/  IADD3 R56, P6, R95, R16, RZ ;  /* 0x000000105f387210 */ /* 0x004fca0007fde0ff */
[----:B------:R-:W-:Y:S01]  /*b150*/  IMAD.X R57, R17, 0x1, R13, P6 ;  /* 0x0000000111397824 */ /* 0x000fe200030e060d */
[----:B------:R-:W-:-:S04]  /*b160*/  ISETP.GT.AND P6, PT, R10, 0x20, PT ;  /* 0x000000200a00780c */ /* 0x000fc80003fc4270 */
[----:B------:R-:W-:-:S13]  /*b170*/  ISETP.GT.AND P6, PT, R0, 0x88, P6 ;  /* 0x000000880000780c */ /* 0x000fda00037c4270 */
[----:B------:R2:W-:Y:S01]  /*b180*/  @P6 STG.E.U16 desc[UR12][R56.64], R74 ;  /* 0x0000004a38006986 */ /* 0x0005e2000c10150c */
[----:B---3--:R-:W-:-:S05]  /*b190*/  IADD3 R58, P6, R97, R16, RZ ;  /* 0x00000010613a7210 */ /* 0x008fca0007fde0ff */
[----:B------:R-:W-:Y:S01]  /*b1a0*/  IMAD.X R59, R17, 0x1, R13, P6 ;  /* 0x00000001113b7824 */ /* 0x000fe200030e060d */
[----:B------:R-:W-:-:S04]  /*b1b0*/  ISETP.GT.AND P6, PT, R10, 0x21, PT ;  /* 0x000000210a00780c */ /* 0x000fc80003fc4270 */
[----:B------:R-:W-:-:S13]  /*b1c0*/  ISETP.GT.AND P6, PT, R0, 0x88, P6 ;  /* 0x000000880000780c */ /* 0x000fda00037c4270 */
[----:B------:R3:W-:Y:S01]  /*b1d0*/  @P6 STG.E.U16 desc[UR12][R58.64], R75 ;  /* 0x0000004b3a006986 */ /* 0x0007e2000c10150c */
[----:B0-----:R-:W-:-:S05]  /*b1e0*/  IADD3 R64, P6, R103, R6, RZ ;  /* 0x0000000667407210 */ /* 0x001fca0007fde0ff */
[----:B------:R-:W-:Y:S01]  /*b1f0*/  IMAD.X R65, R7, 0x1, R13, P6 ;  /* 0x0000000107417824 */ /* 0x000fe200030e060d */
[----:B------:R-:W-:-:S13]  /*b200*/  ISETP.GT.AND P6, PT, R0, 0x80, P5 ;  /* 0x000000800000780c */ /* 0x000fda0002fc4270 */
[----:B------:R0:W-:Y:S01]  /*b210*/  @P6 STG.E.U16 desc[UR12][R60.64], R76 ;  /* 0x0000004c3c006986 */ /* 0x0001e2000c10150c */
[----:B-1----:R-:W-:-:S05]  /*b220*/  IADD3 R66, P6, R105, R6, RZ ;  /* 0x0000000669427210 */ /* 0x002fca0007fde0ff */
[----:B------:R-:W-:Y:S01]  /*b230*/  IMAD.X R67, R7, 0x1, R13, P6 ;  /* 0x0000000107437824 */ /* 0x000fe200030e060d */
[----:B------:R-:W-:-:S13]  /*b240*/  ISETP.GT.AND P6, PT, R0, 0x80, P4 ;  /* 0x000000800000780c */ /* 0x000fda00027c4270 */
[----:B------:R1:W-:Y:S01]  /*b250*/  @P6 STG.E.U16 desc[UR12][R62.64], R77 ;  /* 0x0000004d3e006986 */ /* 0x0003e2000c10150c */
[----:B--2---:R-:W-:-:S05]  /*b260*/  IADD3 R56, P6, R99, R16, RZ ;  /* 0x0000001063387210 */ /* 0x004fca0007fde0ff */
[----:B------:R-:W-:Y:S01]  /*b270*/  IMAD.X R57, R17, 0x1, R13, P6 ;  /* 0x0000000111397824 */ /* 0x000fe200030e060d */
[----:B------:R-:W-:-:S13]  /*b280*/  ISETP.GT.AND P6, PT, R0, 0x88, P5 ;  /* 0x000000880000780c */ /* 0x000fda0002fc4270 */
[----:B------:R2:W-:Y:S01]  /*b290*/  @P6 STG.E.U16 desc[UR12][R56.64], R78 ;  /* 0x0000004e38006986 */ /* 0x0005e2000c10150c */
[----:B---3--:R-:W-:-:S05]  /*b2a0*/  IADD3 R58, P6, R101, R16, RZ ;  /* 0x00000010653a7210 */ /* 0x008fca0007fde0ff */
[----:B------:R-:W-:Y:S01]  /*b2b0*/  IMAD.X R59, R17, 0x1, R13, P6 ;  /* 0x00000001113b7824 */ /* 0x000fe200030e060d */
[----:B------:R-:W-:-:S13]  /*b2c0*/  ISETP.GT.AND P6, PT, R0, 0x88, P4 ;  /* 0x000000880000780c */ /* 0x000fda00027c4270 */
[----:B------:R3:W-:Y:S01]  /*b2d0*/  @P6 STG.E.U16 desc[UR12][R58.64], R79 ;  /* 0x0000004f3a006986 */ /* 0x0007e2000c10150c */
[----:B0-----:R-:W-:-:S05]  /*b2e0*/  IADD3 R60, P6, R107, R6, RZ ;  /* 0x000000066b3c7210 */ /* 0x001fca0007fde0ff */
[----:B------:R-:W-:Y:S01]  /*b2f0*/  IMAD.X R61, R7, 0x1, R13, P6 ;  /* 0x00000001073d7824 */ /* 0x000fe200030e060d */
[----:B------:R-:W-:-:S13]  /*b300*/  ISETP.GT.AND P6, PT, R0, 0x80, P3 ;  /* 0x000000800000780c */ /* 0x000fda0001fc4270 */
[----:B------:R-:W-:Y:S01]  /*b310*/  @P6 STG.E.U16 desc[UR12][R64.64], R80 ;  /* 0x0000005040006986 */ /* 0x000fe2000c10150c */
[----:B-1----:R-:W-:-:S05]  /*b320*/  IADD3 R62, P6, R109, R6, RZ ;  /* 0x000000066d3e7210 */ /* 0x002fca0007fde0ff */
[----:B------:R-:W-:Y:S01]  /*b330*/  IMAD.X R63, R7, 0x1, R13, P6 ;  /* 0x00000001073f7824 */ /* 0x000fe200030e060d */
[----:B------:R-:W-:-:S13]  /*b340*/  ISETP.GT.AND P6, PT, R0, 0x80, P1 ;  /* 0x000000800000780c */ /* 0x000fda0000fc4270 */
[----:B------:R-:W-:Y:S01]  /*b350*/  @P6 STG.E.U16 desc[UR12][R66.64], R81 ;  /* 0x0000005142006986 */ /* 0x000fe2000c10150c */
[----:B------:R-:W-:-:S05]  /*b360*/  IADD3 R6, P6, R103, R16, RZ ;  /* 0x0000001067067210 */ /* 0x000fca0007fde0ff */
        /* <DEDUP_REMOVED lines=15> */
[----:B------:R-:W-:-:S05]  /*b460*/  IADD3 R16, P6, R2, R9, RZ ;  /* 0x0000000902107210 */ /* 0x000fca0007fde0ff */
        /* <DEDUP_REMOVED lines=9> */
[----:B------:R-:W-:-:S04]  /*b500*/  ISETP.GT.AND P6, PT, R10, RZ, PT ;  /* 0x000000ff0a00720c */ /* 0x000fc80003fc4270 */
[----:B------:R-:W-:-:S13]  /*b510*/  ISETP.GT.AND P6, PT, R0, 0xc0, P6 ;  /* 0x000000c00000780c */ /* 0x000fda00037c4270 */
[----:B------:R2:W-:Y:S01]  /*b520*/  @P6 STG.E.U16 desc[UR12][R16.64], R24 ;  /* 0x0000001810006986 */ /* 0x0005e2000c10150c */
[----:B0-----:R-:W-:-:S05]  /*b530*/  IADD3 R58, P6, R2, R23, RZ ;  /* 0x00000017023a7210 */ /* 0x001fca0007fde0ff */
[----:B------:R-:W-:Y:S01]  /*b540*/  IMAD.X R59, R3, 0x1, R13, P6 ;  /* 0x00000001033b7824 */ /* 0x000fe200030e060d */
[----:B------:R-:W-:-:S04]  /*b550*/  ISETP.GT.AND P6, PT, R10, 0x1, PT ;  /* 0x000000010a00780c */ /* 0x000fc80003fc4270 */
[----:B------:R-:W-:-:S13]  /*b560*/  ISETP.GT.AND P6, PT, R0, 0xc0, P6 ;  /* 0x000000c00000780c */ /* 0x000fda00037c4270 */
[----:B------:R-:W-:Y:S01]  /*b570*/  @P6 STG.E.U16 desc[UR12][R56.64], R25 ;  /* 0x0000001938006986 */ /* 0x000fe2000c10150c */
[----:B-1----:R-:W-:-:S05]  /*b580*/  IADD3 R6, P6, R4, R9, RZ ;  /* 0x0000000904067210 */ /* 0x002fca0007fde0ff */
[----:B------:R-:W-:Y:S01]  /*b590*/  IMAD.X R7, R5, 0x1, R13, P6 ;  /* 0x0000000105077824 */ /* 0x000fe200030e060d */
[----:B------:R-:W-:-:S04]  /*b5a0*/  ISETP.GT.AND P6, PT, R10, RZ, PT ;  /* 0x000000ff0a00720c */ /* 0x000fc80003fc4270 */
        /* <DEDUP_REMOVED lines=11> */
[----:B------:R-:W-:Y:S01]  /*b660*/  @P6 STG.E.U16 desc[UR12][R60.64], R28 ;  /* 0x0000001c3c006986 */ /* 0x000fe2000c10150c */
[----:B--2---:R-:W-:-:S05]  /*b670*/  IADD3 R16, P6, R2, R89, RZ ;  /* 0x0000005902107210 */ /* 0x004fca0007fde0ff */
[----:B------:R-:W-:Y:S01]  /*b680*/  IMAD.X R17, R3, 0x1, R13, P6 ;  /* 0x0000000103117824 */ /* 0x000fe200030e060d */
[----:B------:R-:W-:-:S04]  /*b690*/  ISETP.GT.AND P6, PT, R10, 0x9, PT ;  /* 0x000000090a00780c */ /* 0x000fc80003fc4270 */
[----:B------:R-:W-:-:S13]  /*b6a0*/  ISETP.GT.AND P6, PT, R0, 0xc0, P6 ;  /* 0x000000c00000780c */ /* 0x000fda00037c4270 */
[----:B------:R-:W-:Y:S01]  /*b6b0*/  @P6 STG.E.U16 desc[UR12][R58.64], R29 ;  /* 0x0000001d3a006986 */ /* 0x000fe2000c10150c */
        /* <DEDUP_REMOVED lines=34> */
[----:B------:R-:W-:Y:S01]  /*b8e0*/  @P6 STG.E.U16 desc[UR12][R20.64], R36 ;  /* 0x0000002414006986 */ /* 0x000fe2000c10150c */
[----:B---3--:R-:W-:-:S05]  /*b8f0*/  IADD3 R16, P6, R2, R97, RZ ;  /* 0x0000006102107210 */ /* 0x008fca0007fde0ff */
        /* <DEDUP_REMOVED lines=23> */
[----:B------:R-:W-:Y:S01]  /*ba70*/  @P6 STG.E.U16 desc[UR12][R16.64], R41 ;  /* 0x0000002910006986 */ /* 0x000fe2000c10150c */
[----:B------:R-:W-:-:S04]  /*ba80*/  ISETP.GT.AND P6, PT, R10, 0x20, PT ;  /* 0x000000200a00780c */ /* 0x000fc80003fc4270 */
[----:B------:R-:W-:-:S13]  /*ba90*/  ISETP.GT.AND P6, PT, R0, 0xc8, P6 ;  /* 0x000000c80000780c */ /* 0x000fda00037c4270 */
[----:B------:R-:W-:Y:S01]  /*baa0*/  @P6 STG.E.U16 desc[UR12][R18.64], R42 ;  /* 0x0000002a12006986 */ /* 0x000fe2000c10150c */
[----:B------:R-:W-:-:S04]  /*bab0*/  ISETP.GT.AND P6, PT, R10, 0x21, PT ;  /* 0x000000210a00780c */ /* 0x000fc80003fc4270 */
[----:B------:R-:W-:-:S13]  /*bac0*/  ISETP.GT.AND P6, PT, R0, 0xc8, P6 ;  /* 0x000000c80000780c */ /* 0x000fda00037c4270 */
[----:B------:R0:W-:Y:S01]  /*bad0*/  @P6 STG.E.U16 desc[UR12][R6.64], R43 ;  /* 0x0000002b06006986 */ /* 0x0001e2000c10150c */
[----:B-1----:R-:W-:-:S05]  /*bae0*/  IADD3 R8, P6, R2, R99, RZ ;  /* 0x0000006302087210 */ /* 0x002fca0007fde0ff */
[----:B------:R-:W-:Y:S01]  /*baf0*/  IMAD.X R9, R3, 0x1, R13, P6 ;  /* 0x0000000103097824 */ /* 0x000fe200030e060d */
[C---:B------:R-:W-:Y:S02]  /*bb00*/  ISETP.GT.AND P6, PT, R0.reuse, 0xc0, P5 ;  /* 0x000000c00000780c */ /* 0x040fe40002fc4270 */
[----:B------:R-:W-:-:S11]  /*bb10*/  ISETP.GT.AND P5, PT, R0, 0xc8, P5 ;  /* 0x000000c80000780c */ /* 0x000fd60002fa4270 */
[----:B------:R1:W-:Y:S01]  /*bb20*/  @P6 STG.E.U16 desc[UR12][R8.64], R44 ;  /* 0x0000002c08006986 */ /* 0x0003e2000c10150c */
[----:B--2---:R-:W-:-:S05]  /*bb30*/  IADD3 R14, P6, R2, R101, RZ ;  /* 0x00000065020e7210 */ /* 0x004fca0007fde0ff */
[----:B------:R-:W-:Y:S01]  /*bb40*/  IMAD.X R15, R3, 0x1, R13, P6 ;  /* 0x00000001030f7824 */ /* 0x000fe200030e060d */
[C---:B------:R-:W-:Y:S02]  /*bb50*/  ISETP.GT.AND P6, PT, R0.reuse, 0xc0, P4 ;  /* 0x000000c00000780c */ /* 0x040fe400027c4270 */
[----:B------:R-:W-:-:S11]  /*bb60*/  ISETP.GT.AND P4, PT, R0, 0xc8, P4 ;  /* 0x000000c80000780c */ /* 0x000fd60002784270 */
[----:B------:R2:W-:Y:S01]  /*bb70*/  @P6 STG.E.U16 desc[UR12][R14.64], R45 ;  /* 0x0000002d0e006986 */ /* 0x0005e2000c10150c */
[----:B0-----:R-:W-:-:S05]  /*bb80*/  IADD3 R6, P6, R4, R99, RZ ;  /* 0x0000006304067210 */ /* 0x001fca0007fde0ff */
[----:B------:R-:W-:Y:S01]  /*bb90*/  IMAD.X R7, R5, 0x1, R13, P6 ;  /* 0x0000000105077824 */ /* 0x000fe200030e060d */
[----:B-1----:R-:W-:-:S04]  /*bba0*/  IADD3 R8, P6, R4, R101, RZ ;  /* 0x0000006504087210 */ /* 0x002fc80007fde0ff */
[----:B------:R0:W-:Y:S01]  /*bbb0*/  @P5 STG.E.U16 desc[UR12][R6.64], R46 ;  /* 0x0000002e06005986 */ /* 0x0001e2000c10150c */
[----:B------:R-:W-:Y:S01]  /*bbc0*/  ISETP.GT.AND P5, PT, R0, 0xc0, P3 ;  /* 0x000000c00000780c */ /* 0x000fe20001fa4270 */
[--C-:B------:R-:W-:Y:S01]  /*bbd0*/  IMAD.X R9, R5, 0x1, R13.reuse, P6 ;  /* 0x0000000105097824 */ /* 0x100fe200030e060d */
[----:B--2---:R-:W-:Y:S02]  /*bbe0*/  IADD3 R14, P6, R2, R103, RZ ;  /* 0x00000067020e7210 */ /* 0x004fe40007fde0ff */
[C---:B------:R-:W-:Y:S02]  /*bbf0*/  ISETP.GT.AND P3, PT, R0.reuse, 0xc8, P3 ;  /* 0x000000c80000780c */ /* 0x040fe40001f64270 */
[----:B------:R1:W-:Y:S01]  /*bc00*/  @P4 STG.E.U16 desc[UR12][R8.64], R47 ;  /* 0x0000002f08004986 */ /* 0x0003e2000c10150c */
[C---:B------:R-:W-:Y:S01]  /*bc10*/  ISETP.GT.AND P4, PT, R0.reuse, 0xc0, P1 ;  /* 0x000000c00000780c */ /* 0x040fe20000f84270 */
[----:B------:R-:W-:Y:S01]  /*bc20*/  IMAD.X R15, R3, 0x1, R13, P6 ;  /* 0x00000001030f7824 */ /* 0x000fe200030e060d */
[----:B------:R-:W-:-:S02]  /*bc30*/  ISETP.GT.AND P1, PT, R0, 0xc8, P1 ;  /* 0x000000c80000780c */ /* 0x000fc40000f24270 */
[-C--:B0-----:R-:W-:Y:S02]  /*bc40*/  IADD3 R6, P6, R2, R105.reuse, RZ ;  /* 0x0000006902067210 */ /* 0x081fe40007fde0ff */
[----:B------:R0:W-:Y:S03]  /*bc50*/  @P5 STG.E.U16 desc[UR12][R14.64], R48 ;  /* 0x000000300e005986 */ /* 0x0001e6000c10150c */
[--C-:B------:R-:W-:Y:S01]  /*bc60*/  IMAD.X R7, R3, 0x1, R13.reuse, P6 ;  /* 0x0000000103077824 */ /* 0x100fe200030e060d */
[C---:B------:R-:W-:Y:S02]  /*bc70*/  IADD3 R10, P6, R4.reuse, R105, RZ ;  /* 0x00000069040a7210 */ /* 0x040fe40007fde0ff */
[----:B-1----:R-:W-:Y:S02]  /*bc80*/  IADD3 R8, P5, R4, R103, RZ ;  /* 0x0000006704087210 */ /* 0x002fe40007fbe0ff */
[----:B------:R1:W-:Y:S01]  /*bc90*/  @P4 STG.E.U16 desc[UR12][R6.64], R49 ;  /* 0x0000003106004986 */ /* 0x0003e2000c10150c */
[C-C-:B------:R-:W-:Y:S01]  /*bca0*/  IMAD.X R11, R5.reuse, 0x1, R13.reuse, P6 ;  /* 0x00000001050b7824 */ /* 0x140fe200030e060d */
[C---:B------:R-:W-:Y:S01]  /*bcb0*/  ISETP.GT.AND P4, PT, R0.reuse, 0xc0, P2 ;  /* 0x000000c00000780c */ /* 0x040fe20001784270 */
[----:B------:R-:W-:Y:S01]  /*bcc0*/  IMAD.X R9, R5, 0x1, R13, P5 ;  /* 0x0000000105097824 */ /* 0x000fe200028e060d */
[----:B------:R-:W-:-:S02]  /*bcd0*/  ISETP.GT.AND P5, PT, R0, 0xc0, P0 ;  /* 0x000000c00000780c */ /* 0x000fc400007a4270 */
[C---:B------:R-:W-:Y:S02]  /*bce0*/  ISETP.GT.AND P2, PT, R0.reuse, 0xc8, P2 ;  /* 0x000000c80000780c */ /* 0x040fe40001744270 */
[----:B------:R2:W-:Y:S01]  /*bcf0*/  @P3 STG.E.U16 desc[UR12][R8.64], R50 ;  /* 0x0000003208003986 */ /* 0x0005e2000c10150c */
[----:B------:R-:W-:Y:S02]  /*bd00*/  ISETP.GT.AND P0, PT, R0, 0xc8, P0 ;  /* 0x000000c80000780c */ /* 0x000fe40000704270 */
[-C--:B0-----:R-:W-:Y:S01]  /*bd10*/  IADD3 R14, P3, R4, R107.reuse, RZ ;  /* 0x0000006b040e7210 */ /* 0x081fe20007f7e0ff */
[----:B------:R2:W-:Y:S01]  /*bd20*/  @P1 STG.E.U16 desc[UR12][R10.64], R51 ;  /* 0x000000330a001986 */ /* 0x0005e2000c10150c */
[C---:B-1----:R-:W-:Y:S02]  /*bd30*/  IADD3 R6, P6, R2.reuse, R107, RZ ;  /* 0x0000006b02067210 */ /* 0x042fe40007fde0ff */
[----:B------:R-:W-:Y:S01]  /*bd40*/  IADD3 R2, P1, R2, R109, RZ ;  /* 0x0000006d02027210 */ /* 0x000fe20007f3e0ff */
[----:B------:R-:W-:-:S02]  /*bd50*/  IMAD.X R15, R5, 0x1, R13, P3 ;  /* 0x00000001050f7824 */ /* 0x000fc400018e060d */
[C-C-:B------:R-:W-:Y:S01]  /*bd60*/  IMAD.X R7, R3.reuse, 0x1, R13.reuse, P6 ;  /* 0x0000000103077824 */ /* 0x140fe200030e060d */
[----:B------:R-:W-:Y:S01]  /*bd70*/  IADD3 R12, P6, R4, R109, RZ ;  /* 0x0000006d040c7210 */ /* 0x000fe20007fde0ff */
[----:B------:R-:W-:-:S03]  /*bd80*/  IMAD.X R3, R3, 0x1, R13, P1 ;  /* 0x0000000103037824 */ /* 0x000fc600008e060d */
[----:B------:R2:W-:Y:S04]  /*bd90*/  @P4 STG.E.U16 desc[UR12][R6.64], R52 ;  /* 0x0000003406004986 */ /* 0x0005e8000c10150c */
[----:B------:R2:W-:Y:S04]  /*bda0*/  @P5 STG.E.U16 desc[UR12][R2.64], R53 ;  /* 0x0000003502005986 */ /* 0x0005e8000c10150c */
[----:B------:R2:W-:Y:S01]  /*bdb0*/  @P2 STG.E.U16 desc[UR12][R14.64], R54 ;  /* 0x000000360e002986 */ /* 0x0005e2000c10150c */
[----:B------:R-:W-:Y:S05]  /*bdc0*/  @!P0 EXIT ;  /* 0x000000000000894d */ /* 0x000fea0003800000 */
[----:B------:R-:W-:Y:S01]  /*bdd0*/  F2FP.F16.F32.PACK_AB R55, RZ, R55 ;  /* 0x00000037ff37723e */ /* 0x000fe200000000ff */
[----:B------:R-:W-:-:S05]  /*bde0*/  IMAD.X R13, R5, 0x1, R13, P6 ;  /* 0x00000001050d7824 */ /* 0x000fca00030e060d */
[----:B------:R-:W-:Y:S01]  /*bdf0*/  STG.E.U16 desc[UR12][R12.64], R55 ;  /* 0x000000370c007986 */ /* 0x000fe2000c10150c */
[----:B------:R-:W-:Y:S05]  /*be00*/  EXIT ;  /* 0x000000000000794d */ /* 0x000fea0003800000 */
.L_x_14:
[----:B------:R-:W-:-:S13]  /*be10*/  ISETP.NE.AND P0, PT, R7, RZ, PT ;  /* 0x000000ff0700720c */ /* 0x000fda0003f05270 */
[----:B------:R-:W-:Y:S05]  /*be20*/  @P0 EXIT ;  /* 0x000000000000094d */ /* 0x000fea0003800000 */
[----:B------:R-:W-:-:S13]  /*be30*/  ELECT P0, URZ, PT ;  /* 0x00000000003f782f */ /* 0x000fda0003800000 */
[----:B------:R-:W-:Y:S05]  /*be40*/  @!P0 BRA `(.L_x_249) ;  /* 0x0000000400c48947 */ /* 0x000fea0003800000 */
[----:B------:R-:W-:-:S13]  /*be50*/  ISETP.GE.AND P0, PT, R5, 0x1, PT ;  /* 0x000000010500780c */ /* 0x000fda0003f06270 */
[----:B------:R-:W-:Y:S05]  /*be60*/  @!P0 BRA `(.L_x_249) ;  /* 0x0000000400bc8947 */ /* 0x000fea0003800000 */
[----:B----45:R-:W0:Y:S01]  /*be70*/  S2R R14, SR_CgaCtaId ;  /* 0x00000000000e7919 */ /* 0x030e220000008800 */
[----:B------:R-:W-:Y:S01]  /*be80*/  LOP3.LUT P0, RZ, R13, 0x1f, RZ, 0xc0, !PT ;  /* 0x0000001f0dff7812 */ /* 0x000fe2000780c0ff */
[----:B------:R-:W-:Y:S01]  /*be90*/  IMAD.SHL.U32 R20, R12, 0x100, RZ ;  /* 0x000001000c147824 */ /* 0x000fe200078e00ff */
[----:B------:R-:W-:Y:S01]  /*bea0*/  ULDC UR4, c[0x0][0x384] ;  /* 0x0000e10000047ab9 */ /* 0x000fe20000000800 */
[----:B------:R-:W-:Y:S01]  /*beb0*/  ISETP.NE.AND P1, PT, R0, RZ, PT ;  /* 0x000000ff0000720c */ /* 0x000fe20003f25270 */
[----:B------:R-:W-:Y:S01]  /*bec0*/  IMAD R2, R18, R19, RZ ;  /* 0x0000001312027224 */ /* 0x000fe200078e02ff */
[----:B------:R-:W-:Y:S01]  /*bed0*/  ISETP.NE.OR P0, PT, R0, RZ, !P0 ;  /* 0x000000ff0000720c */ /* 0x000fe20004705670 */
[----:B------:R-:W-:Y:S01]  /*bee0*/  IMAD.HI.U32 R3, R20, UR4, RZ ;  /* 0x0000000414037c27 */ /* 0x000fe2000f8e00ff */
[----:B------:R-:W-:Y:S01]  /*bef0*/  ULDC UR5, c[0x0][0x388] ;  /* 0x0000e20000057ab9 */ /* 0x000fe20000000800 */
[----:B------:R-:W-:Y:S02]  /*bf00*/  LOP3.LUT R23, R4, 0x2, RZ, 0xfc, !PT ;  /* 0x0000000204177812 */ /* 0x000fe400078efcff */
[----:B------:R-:W-:Y:S01]  /*bf10*/  CS2R R10, SRZ ;  /* 0x00000000000a7805 */ /* 0x000fe2000001ff00 */
[----:B------:R-:W-:Y:S01]  /*bf20*/  IMAD R8, R9, R2, 0x1 ;  /* 0x0000000109087424 */ /* 0x000fe200078e0202 */
[----:B------:R-:W-:Y:S01]  /*bf30*/  SHF.R.U32.HI R3, RZ, UR5, R3 ;  /* 0x00000005ff037c19 */ /* 0x000fe20008011603 */
[----:B------:R-:W-:-:S02]  /*bf40*/  IMAD.SHL.U32 R21, R16, 0x40, RZ ;  /* 0x0000004010157824 */ /* 0x000fc400078e00ff */
[----:B------:R-:W-:Y:S02]  /*bf50*/  IMAD.MOV.U32 R6, RZ, RZ, 0x1 ;  /* 0x00000001ff067424 */ /* 0x000fe400078e00ff */
[----:B------:R-:W-:Y:S02]  /*bf60*/  IMAD.MOV.U32 R7, RZ, RZ, RZ ;  /* 0x000000ffff077224 */ /* 0x000fe400078e00ff */
[----:B------:R-:W-:Y:S02]  /*bf70*/  IMAD.MOV.U32 R12, RZ, RZ, RZ ;  /* 0x000000ffff0c7224 */ /* 0x000fe400078e00ff */
[C---:B0-----:R-:W-:Y:S02]  /*bf80*/  IMAD.SHL.U32 R0, R14.reuse, 0x400, RZ ;  /* 0x000004000e007824 */ /* 0x041fe400078e00ff */
[----:B------:R-:W-:-:S03]  /*bf90*/  IMAD.SHL.U32 R2, R14, 0x10, RZ ;  /* 0x000000100e027824 */ /* 0x000fc600078e00ff */
[----:B------:R-:W-:-:S07]  /*bfa0*/  LOP3.LUT R0, R0, 0x400, RZ, 0xc0, !PT ;  /* 0x0000040000007812 */ /* 0x000fce00078ec0ff */
.L_x_253:
[----:B------:R-:W0:Y:S01]  /*bfb0*/  S2R R14, SR_CgaCtaId ;  /* 0x00000000000e7919 */ /* 0x000e220000008800 */
[----:B------:R-:W-:-:S04]  /*bfc0*/  MOV R13, 0x400 ;  /* 0x00000400000d7802 */ /* 0x000fc80000000f00 */
[----:B0-----:R-:W-:Y:S02]  /*bfd0*/  LEA R22, R14, R13, 0x18 ;  /* 0x0000000d0e167211 */ /* 0x001fe400078ec0ff */
[----:B------:R-:W-:-:S03]  /*bfe0*/  SHF.L.U32 R13, R6, 0x1f, RZ ;  /* 0x0000001f060d7819 */ /* 0x000fc600000006ff */
[----:B------:R-:W-:-:S07]  /*bff0*/  IMAD R14, R7, 0x8, R22 ;  /* 0x00000008070e7824 */ /* 0x000fce00078e0216 */
.L_x_250:
[----:B0-----:R0:W1:Y:S02]  /*c000*/  SYNCS.PHASECHK.TRANS64.TRYWAIT P2, [R14+URZ+0x37058], R13 ;  /* 0x0370580d0e0075a7 */ /* 0x001064000804017f */
[----:B-1----:R-:W-:Y:S05]  /*c010*/  @!P2 NANOSLEEP.SYNCS 0x989680 ;  /* 0x009896800000a95d */ /* 0x002fea0003900000 */
[----:B------:R-:W1:Y:S02]  /*c020*/  @!P2 SYNCS.PHASECHK.TRANS64 P2, [R14+URZ+0x37058], R13 ;  /* 0x0370580d0e00a5a7 */ /* 0x000e64000804007f */
[----:B-1----:R-:W-:Y:S05]  /*c030*/  @!P2 BRA `(.L_x_250) ;  /* 0xfffffffc00f0a947 */ /* 0x002fea000383ffff */
[----:B0-----:R-:W0:Y:S02]  /*c040*/  @!P1 LDC R13, c[0x0][0x500] ;  /* 0x00014000ff0d9b82 */ /* 0x001e240000000800 */
[----:B0-----:R0:W-:Y:S02]  /*c050*/  @!P1 SYNCS.ARRIVE.TRANS64 RZ, [R14+URZ+0x37000], R13 ;  /* 0x0370000d0eff99a7 */ /* 0x0011e4000800003f */
[----:B0-----:R-:W-:-:S04]  /*c060*/  PRMT R13, R23, 0x9910, RZ ;  /* 0x00009910170d7816 */ /* 0x001fc800000000ff */
[----:B------:R-:W-:-:S13]  /*c070*/  ISETP.NE.AND P2, PT, R13, 0x2, PT ;  /* 0x000000020d00780c */ /* 0x000fda0003f45270 */
[----:B------:R-:W-:Y:S05]  /*c080*/  @P2 BRA `(.L_x_251) ;  /* 0x0000000000042947 */ /* 0x000fea0003800000 */
[----:B------:R-:W-:Y:S01]  /*c090*/  BPT.TRAP 0x1 ;  /* 0x000000040000795c */ /* 0x000fe20000300000 */
.L_x_251:
[----:B------:R-:W-:Y:S05]  /*c0a0*/  @P0 BRA `(.L_x_252) ;  /* 0x0000000000040947 */ /* 0x000fea0003800000 */
[----:B------:R-:W-:Y:S01]  /*c0b0*/  BPT.TRAP 0x1 ;  /* 0x000000040000795c */ /* 0x000fe20000300000 */
.L_x_252:
[----:B---3--:R-:W0:Y:S01]  /*c0c0*/  LDC R15, c[0x0][0x380] ;  /* 0x0000e000ff0f7b82 */ /* 0x008e220000000800 */
[----:B------:R-:W-:Y:S01]  /*c0d0*/  R2UR UR4, R3 ;  /* 0x00000000030472ca */ /* 0x000fe200000e0000 */
[----:B------:R-:W-:Y:S01]  /*c0e0*/  IMAD R13, R7, 0x800, R0 ;  /* 0x00000800070d7824 */ /* 0x000fe200078e0200 */
[----:B------:R-:W-:Y:S01]  /*c0f0*/  R2UR UR8, R20 ;  /* 0x00000000140872ca */ /* 0x000fe200000e0000 */
[----:B------:R-:W-:Y:S01]  /*c100*/  ULDC UR20, c[0x0][0x38c] ;  /* 0x0000e30000147ab9 */ /* 0x000fe20000000800 */
[----:B------:R-:W-:Y:S01]  /*c110*/  R2UR UR17, R14 ;  /* 0x000000000e1172ca */ /* 0x000fe200000e0000 */
[----:B------:R-:W-:Y:S01]  /*c120*/  IMAD R13, R13, 0x2, R22 ;  /* 0x000000020d0d7824 */ /* 0x000fe200078e0216 */
[----:B------:R-:W-:Y:S01]  /*c130*/  UISETP.NE.AND UP0, UPT, UR20, 0x1, UPT ;  /* 0x000000011400788c */ /* 0x000fe2000bf05270 */
[----:B------:R-:W1:Y:S01]  /*c140*/  LDC.64 R16, c[0x0][0x3b8] ;  /* 0x0000ee00ff107b82 */ /* 0x000e620000000a00 */
[C---:B------:R-:W-:Y:S01]  /*c150*/  R2UR UR18, R12.reuse ;  /* 0x000000000c1272ca */ /* 0x040fe200000e0000 */
[----:B------:R-:W-:Y:S01]  /*c160*/  VIADD R12, R12, 0x1 ;  /* 0x000000010c0c7836 */ /* 0x000fe20000000000 */
[----:B------:R-:W-:Y:S01]  /*c170*/  R2UR UR9, R13 ;  /* 0x000000000d0972ca */ /* 0x000fe200000e0000 */
[----:B------:R-:W-:Y:S01]  /*c180*/  VIADD R8, R8, 0xffffffff ;  /* 0xffffffff08087836 */ /* 0x000fe20000000000 */
[----:B------:R-:W-:Y:S01]  /*c190*/  R2UR UR5, R22 ;  /* 0x00000000160572ca */ /* 0x000fe200000e0000 */
[----:B------:R-:W-:Y:S01]  /*c1a0*/  ULDC.64 UR26, c[0x0][0x198] ;  /* 0x00006600001a7ab9 */ /* 0x000fe20000000a00 */
[----:B------:R-:W-:Y:S01]  /*c1b0*/  R2UR UR16, R7 ;  /* 0x00000000071072ca */ /* 0x000fe200000e0000 */
[----:B------:R-:W1:Y:S01]  /*c1c0*/  LDC.64 R18, c[0x0][0x3d8] ;  /* 0x0000f600ff127b82 */ /* 0x000e620000000a00 */
[----:B------:R-:W-:Y:S01]  /*c1d0*/  R2UR UR12, R11 ;  /* 0x000000000b0c72ca */ /* 0x000fe200000e0000 */
[----:B------:R-:W-:Y:S01]  /*c1e0*/  @UP0 ULDC.64 UR10, c[0x0][0x390] ;  /* 0x0000e400000a0ab9 */ /* 0x000fe20000000a00 */
[----:B------:R-:W-:Y:S01]  /*c1f0*/  R2UR UR13, R10 ;  /* 0x000000000a0d72ca */ /* 0x000fe200000e0000 */
[----:B------:R-:W-:Y:S01]  /*c200*/  ULDC.64 UR14, c[0x0][0x3b0] ;  /* 0x0000ec00000e7ab9 */ /* 0x000fe20000000a00 */
[----:B------:R-:W-:Y:S01]  /*c210*/  ULDC.64 UR22, c[0x0][0x3d0] ;  /* 0x0000f40000167ab9 */ /* 0x000fe20000000a00 */
[----:B------:R-:W-:Y:S01]  /*c220*/  USHF.L.U32 UR18, UR18, 0x5, URZ ;  /* 0x0000000512127899 */ /* 0x000fe2000800063f */
[----:B------:R-:W-:Y:S01]  /*c230*/  ISETP.GT.AND P5, PT, R8, 0x1, PT ;  /* 0x000000010800780c */ /* 0x000fe20003fa4270 */
[----:B------:R-:W-:Y:S01]  /*c240*/  VIADD R7, R7, 0x1 ;  /* 0x0000000107077836 */ /* 0x000fe20000000000 */
[----:B0-----:R-:W-:Y:S01]  /*c250*/  ISETP.NE.AND P2, PT, R15, 0x1, PT ;  /* 0x000000010f00780c */ /* 0x001fe20003f45270 */
[----:B------:R-:W-:-:S02]  /*c260*/  UIADD3 UR17, UR17, 0x37000, URZ ;  /* 0x0003700011117890 */ /* 0x000fc4000fffe03f */
[----:B------:R-:W-:Y:S01]  /*c270*/  ULEA UR16, UR16, UR5, 0xe ;  /* 0x0000000510107291 */ /* 0x000fe2000f8e703f */
[C---:B------:R-:W-:Y:S01]  /*c280*/  ISETP.NE.AND P4, PT, R7.reuse, 0xb, PT ;  /* 0x0000000b0700780c */ /* 0x040fe20003f85270 */
[----:B------:R-:W-:Y:S01]  /*c290*/  UMOV UR28, 0x30000 ;  /* 0x00030000001c7882 */ /* 0x000fe20000000000 */
[----:B------:R-:W-:Y:S01]  /*c2a0*/  UMOV UR24, 0x0 ;  /* 0x0000000000187882 */ /* 0x000fe20000000000 */
[----:B------:R-:W-:Y:S01]  /*c2b0*/  UMOV UR25, 0x10000000 ;  /* 0x1000000000197882 */ /* 0x000fe20000000000 */
[----:B------:R-:W-:-:S05]  /*c2c0*/  SEL R7, R7, RZ, P4 ;  /* 0x000000ff07077207 */ /* 0x000fca0002000000 */
[----:B------:R-:W-:Y:S01]  /*c2d0*/  @P2 IMAD.U32 R24, RZ, RZ, UR4 ;  /* 0x00000004ff182e24 */ /* 0x000fe2000f8e00ff */
[----:B------:R-:W-:Y:S01]  /*c2e0*/  UIADD3 UR4, UP1, UR26, 0xf0, URZ ;  /* 0x000000f01a047890 */ /* 0x000fe2000ff3e03f */
[----:B-1----:R-:W-:Y:S01]  /*c2f0*/  IMAD R13, R11, R16, R18 ;  /* 0x000000100b0d7224 */ /* 0x002fe200078e0212 */
[----:B------:R-:W-:Y:S01]  /*c300*/  UIADD3 UR26, UP2, UR26, 0x1f0, URZ ;  /* 0x000001f01a1a7890 */ /* 0x000fe2000ff5e03f */
[----:B------:R-:W-:Y:S01]  /*c310*/  IMAD R14, R10, R17, R19 ;  /* 0x000000110a0e7224 */ /* 0x000fe200078e0213 */
[----:B------:R-:W-:Y:S01]  /*c320*/  @P2 R2UR UR8, R24 ;  /* 0x00000000180822ca */ /* 0x000fe200000e0000 */
[----:B------:R-:W-:Y:S01]  /*c330*/  UIADD3.X UR5, URZ, UR27, URZ, UP1, !UPT ;  /* 0x0000001b3f057290 */ /* 0x000fe20008ffe43f */
[C---:B------:R-:W-:Y:S01]  /*c340*/  ISETP.NE.AND P2, PT, R12.reuse, R9, PT ;  /* 0x000000090c00720c */ /* 0x040fe20003f45270 */
[----:B------:R-:W-:Y:S01]  /*c350*/  UIADD3.X UR27, URZ, UR27, URZ, UP2, !UPT ;  /* 0x0000001b3f1b7290 */ /* 0x000fe200097fe43f */
[----:B------:R-:W-:Y:S02]  /*c360*/  PRMT R13, R13, 0x40, R14 ;  /* 0x000000400d0d7816 */ /* 0x000fe4000000000e */
[----:B------:R-:W-:-:S07]  /*c370*/  SEL R12, R12, RZ, P2 ;  /* 0x000000ff0c0c7207 */ /* 0x000fce0001000000 */
[----:B------:R-:W-:Y:S02]  /*c380*/  UIADD3 UR6, -UR8, URZ, URZ ;  /* 0x0000003f08067290 */ /* 0x000fe4000fffe13f */
[----:B------:R-:W-:-:S04]  /*c390*/  UMOV UR21, UR8 ;  /* 0x0000000800157c82 */ /* 0x000fc80008000000 */
[----:B------:R-:W-:Y:S01]  /*c3a0*/  IMAD R14, R15, UR6, R20 ;  /* 0x000000060f0e7c24 */ /* 0x000fe2000f8e0214 */
[----:B------:R-:W-:Y:S01]  /*c3b0*/  UIMAD.WIDE.U32 UR6, UR8, UR10, URZ ;  /* 0x0000000a080672a5 */ /* 0x000fe2000f8e003f */
[----:B------:R-:W0:Y:S01]  /*c3c0*/  LDC R15, c[0x0][0x3c8] ;  /* 0x0000f200ff0f7b82 */ /* 0x000e220000000800 */
[----:B------:R-:W-:Y:S02]  /*c3d0*/  R2UR UR10, R21 ;  /* 0x00000000150a72ca */ /* 0x000fe400000e0000 */
[----:B------:R-:W-:Y:S01]  /*c3e0*/  @UP0 USHF.R.U32.HI UR21, URZ, UR11, UR7 ;  /* 0x0000000b3f150299 */ /* 0x000fe20008011607 */
[----:B------:R-:W-:Y:S01]  /*c3f0*/  R2UR UR19, R14 ;  /* 0x000000000e1372ca */ /* 0x000fe200000e0000 */
[----:B------:R-:W-:Y:S01]  /*c400*/  VIADD R14, R11, 0x1 ;  /* 0x000000010b0e7836 */ /* 0x000fe20000000000 */
[----:B------:R-:W-:Y:S01]  /*c410*/  R2UR UR7, R13 ;  /* 0x000000000d0772ca */ /* 0x000fe200000e0000 */
[----:B------:R-:W-:Y:S01]  /*c420*/  @P2 IMAD.MOV R14, RZ, RZ, R11 ;  /* 0x000000ffff0e2224 */ /* 0x000fe200078e020b */
[----:B------:R-:W-:Y:S01]  /*c430*/  R2UR UR11, R2 ;  /* 0x00000000020b72ca */ /* 0x000fe200000e0000 */
[----:B------:R-:W-:Y:S01]  /*c440*/  UIADD3 UR6, -UR21, URZ, URZ ;  /* 0x0000003f15067290 */ /* 0x000fe2000fffe13f */
[----:B------:R-:W-:Y:S01]  /*c450*/  SEL R11, RZ, 0x1, P4 ;  /* 0x00000001ff0b7807 */ /* 0x000fe20002000000 */
[----:B------:R-:W-:-:S02]  /*c460*/  VIADD R13, R10, 0x1 ;  /* 0x000000010a0d7836 */ /* 0x000fc40000000000 */
[----:B------:R-:W-:Y:S01]  /*c470*/  UIMAD UR20, UR20, UR6, UR8 ;  /* 0x00000006141472a4 */ /* 0x000fe2000f8e0208 */
[----:B------:R-:W-:Y:S01]  /*c480*/  LOP3.LUT R6, R6, R11, RZ, 0x3c, !PT ;  /* 0x0000000b06067212 */ /* 0x000fe200078e3cff */
[----:B------:R-:W-:Y:S02]  /*c490*/  UIADD3 UR8, UR9, 0x2c000, URZ ;  /* 0x0002c00009087890 */ /* 0x000fe4000fffe03f */
[----:B------:R-:W-:Y:S02]  /*c4a0*/  UIMAD UR19, UR19, UR14, UR22 ;  /* 0x0000000e131372a4 */ /* 0x000fe4000f8e0216 */
[----:B------:R-:W-:Y:S02]  /*c4b0*/  UIMAD UR20, UR20, UR15, UR23 ;  /* 0x0000000f141472a4 */ /* 0x000fe4000f8e0217 */
[----:B------:R-:W-:Y:S02]  /*c4c0*/  UPRMT UR6, UR7, 0x5410, URZ ;  /* 0x0000541007067896 */ /* 0x000fe4000800003f */
[----:B------:R-:W-:Y:S01]  /*c4d0*/  ULOP3.LUT UR11, UR18, 0x10, UR11, 0xf8, !UPT ;  /* 0x00000010120b7892 */ /* 0x000fe2000f8ef80b */
[----:B0-----:R-:W-:Y:S01]  /*c4e0*/  ISETP.NE.AND P3, PT, R14, R15, PT ;  /* 0x0000000f0e00720c */ /* 0x001fe20003f65270 */
[----:B------:R-:W-:-:S03]  /*c4f0*/  UMOV UR9, UR17 ;  /* 0x0000001100097c82 */ /* 0x000fc60008000000 */
[----:B------:R-:W-:Y:S02]  /*c500*/  SEL R11, R14, RZ, P3 ;  /* 0x000000ff0e0b7207 */ /* 0x000fe40001800000 */
[----:B------:R0:W-:Y:S07]  /*c510*/  UTMALDG.4D.IM2COL [UR16], [UR4], UR6 ;  /* 0x00000010040073b4 */ /* 0x0001ee0008058006 */
[----:B------:R-:W-:Y:S01]  /*c520*/  @P3 IMAD.MOV R13, RZ, RZ, R10 ;  /* 0x000000ffff0d3224 */ /* 0x000fe200078e020a */
[----:B------:R0:W-:Y:S03]  /*c530*/  UTMALDG.4D.MULTICAST [UR8], [UR26], UR28, desc[UR24] ;  /* 0x000018081a0073b4 */ /* 0x0001e6000801981c */
[----:B------:R-:W-:Y:S01]  /*c540*/  IMAD.MOV.U32 R10, RZ, RZ, R13 ;  /* 0x000000ffff0a7224 */ /* 0x000fe200078e000d */
[----:B0-----:R-:W-:Y:S06]  /*c550*/  @P5 BRA `(.L_x_253) ;  /* 0xfffffff800945947 */ /* 0x001fec000383ffff */
.L_x_249:
[----:B------:R-:W-:Y:S01]  /*c560*/  ISETP.GE.U32.AND P2, PT, R5, 0xb, PT ;  /* 0x0000000b0500780c */ /* 0x000fe20003f46070 */
[----:B------:R-:W-:Y:S05]  /*c570*/  WARPSYNC.ALL ;  /* 0x0000000000007948 */ /* 0x000fea0003800000 */
[----:B------:R-:W-:-:S07]  /*c580*/  ELECT P1, URZ, PT ;  /* 0x00000000003f782f */ /* 0x000fce0003820000 */
[----:B------:R-:W-:-:S05]  /*c590*/  @P2 IMAD.WIDE.U32 R2, R5, -0x45d1745d, RZ ;  /* 0xba2e8ba305022825 */ /* 0x000fca00078e00ff */
[----:B------:R-:W-:-:S04]  /*c5a0*/  @P2 SHF.R.U32.HI R0, RZ, 0x3, R3 ;  /* 0x00000003ff002819 */ /* 0x000fc80000011603 */
[----:B------:R-:W-:-:S04]  /*c5b0*/  @P2 LOP3.LUT R0, R0, 0x1, RZ, 0xc0, !PT ;  /* 0x0000000100002812 */ /* 0x000fc800078ec0ff */
[----:B------:R-:W-:Y:S01]  /*c5c0*/  @P2 ISETP.NE.U32.AND P0, PT, R0, 0x1, PT ;  /* 0x000000010000280c */ /* 0x000fe20003f05070 */
[----:B------:R-:W-:-:S12]  /*c5d0*/  @!P1 EXIT ;  /* 0x000000000000994d */ /* 0x000fd80003800000 */
[----:B------:R-:W-:Y:S01]  /*c5e0*/  LOP3.LUT R4, R4, 0x2, RZ, 0xfc, !PT ;  /* 0x0000000204047812 */ /* 0x000fe200078efcff */
[----:B------:R-:W-:Y:S01]  /*c5f0*/  IMAD.MOV.U32 R0, RZ, RZ, 0x1 ;  /* 0x00000001ff007424 */ /* 0x000fe200078e00ff */
[----:B------:R-:W-:Y:S02]  /*c600*/  @P2 ISETP.NE.U32.AND.EX P0, PT, RZ, RZ, PT, P0 ;  /* 0x000000ffff00220c */ /* 0x000fe40003f05100 */
[----:B------:R-:W-:Y:S02]  /*c610*/  ISETP.NE.AND P1, PT, R4, 0x3, PT ;  /* 0x000000030400780c */ /* 0x000fe40003f25270 */
[----:B------:R-:W-:-:S11]  /*c620*/  @P2 SEL R0, RZ, 0x1, !P0 ;  /* 0x00000001ff002807 */ /* 0x000fd60004000000 */
[----:B------:R-:W-:Y:S05]  /*c630*/  @!P1 BRA `(.L_x_254) ;  /* 0x0000000000049947 */ /* 0x000fea0003800000 */
[----:B------:R-:W-:Y:S01]  /*c640*/  BPT.TRAP 0x1 ;  /* 0x000000040000795c */ /* 0x000fe20000300000 */
.L_x_254:
[----:B------:R-:W0:Y:S01]  /*c650*/  S2R R7, SR_CgaCtaId ;  /* 0x0000000000077919 */ /* 0x000e220000008800 */
[----:B------:R-:W-:Y:S01]  /*c660*/  IMAD.WIDE.U32 R2, R5, -0x45d1745d, RZ ;  /* 0xba2e8ba305027825 */ /* 0x000fe200078e00ff */
[----:B------:R-:W-:-:S04]  /*c670*/  MOV R4, 0x400 ;  /* 0x0000040000047802 */ /* 0x000fc80000000f00 */
[----:B------:R-:W-:-:S05]  /*c680*/  SHF.R.U32.HI R2, RZ, 0x3, R3 ;  /* 0x00000003ff027819 */ /* 0x000fca0000011603 */
[----:B------:R-:W-:Y:S01]  /*c690*/  IMAD R5, R2, -0xb, R5 ;  /* 0xfffffff502057824 */ /* 0x000fe200078e0205 */
[----:B0-----:R-:W-:-:S05]  /*c6a0*/  LEA R4, R7, R4, 0x18 ;  /* 0x0000000407047211 */ /* 0x001fca00078ec0ff */
[----:B------:R-:W-:Y:S01]  /*c6b0*/  VIADD R2, R4, 0x37058 ;  /* 0x0003705804027836 */ /* 0x000fe20000000000 */
[----:B------:R-:W-:-:S03]  /*c6c0*/  SHF.L.U32 R4, R0, 0x1f, RZ ;  /* 0x0000001f00047819 */ /* 0x000fc600000006ff */
[----:B------:R-:W-:-:S07]  /*c6d0*/  IMAD R3, R5, 0x8, R2 ;  /* 0x0000000805037824 */ /* 0x000fce00078e0202 */
.L_x_255:
[----:B0-----:R0:W1:Y:S02]  /*c6e0*/  SYNCS.PHASECHK.TRANS64.TRYWAIT P0, [R3+URZ], R4 ;  /* 0x00000004030075a7 */ /* 0x001064000800017f */
[----:B-1----:R-:W-:Y:S05]  /*c6f0*/  @!P0 NANOSLEEP.SYNCS 0x989680 ;  /* 0x009896800000895d */ /* 0x002fea0003900000 */
[----:B------:R-:W1:Y:S02]  /*c700*/  @!P0 SYNCS.PHASECHK.TRANS64 P0, [R3+URZ], R4 ;  /* 0x00000004030085a7 */ /* 0x000e64000800007f */
[----:B-1----:R-:W-:Y:S05]  /*c710*/  @!P0 BRA `(.L_x_255) ;  /* 0xfffffffc00f08947 */ /* 0x002fea000383ffff */
[----:B------:R-:W-:-:S05]  /*c720*/  VIADD R5, R5, 0x1 ;  /* 0x0000000105057836 */ /* 0x000fca0000000000 */
[----:B------:R-:W-:-:S04]  /*c730*/  ISETP.NE.AND P0, PT, R5, 0xb, PT ;  /* 0x0000000b0500780c */ /* 0x000fc80003f05270 */
[----:B0-----:R-:W-:Y:S02]  /*c740*/  SEL R3, RZ, 0x1, P0 ;  /* 0x00000001ff037807 */ /* 0x001fe40000000000 */
[----:B------:R-:W-:Y:S02]  /*c750*/  SEL R5, R5, RZ, P0 ;  /* 0x000000ff05057207 */ /* 0x000fe40000000000 */
[----:B------:R-:W-:-:S03]  /*c760*/  LOP3.LUT R7, R0, R3, RZ, 0x3c, !PT ;  /* 0x0000000300077212 */ /* 0x000fc600078e3cff */
[----:B------:R-:W-:Y:S01]  /*c770*/  IMAD R0, R5, 0x8, R2 ;  /* 0x0000000805007824 */ /* 0x000fe200078e0202 */
[----:B------:R-:W-:-:S07]  /*c780*/  SHF.L.U32 R3, R7, 0x1f, RZ ;  /* 0x0000001f07037819 */ /* 0x000fce00000006ff */
.L_x_256:
        /* <DEDUP_REMOVED lines=11> */
.L_x_257:
        /* <DEDUP_REMOVED lines=11> */
.L_x_258:
        /* <DEDUP_REMOVED lines=11> */
.L_x_259:
        /* <DEDUP_REMOVED lines=11> */
.L_x_260:
        /* <DEDUP_REMOVED lines=11> */
.L_x_261:
        /* <DEDUP_REMOVED lines=11> */
.L_x_262:
        /* <DEDUP_REMOVED lines=11> */
.L_x_263:
        /* <DEDUP_REMOVED lines=11> */
.L_x_264:
        /* <DEDUP_REMOVED lines=11> */
.L_x_265:
[----:B0-----:R0:W1:Y:S02]  /*cdc0*/  SYNCS.PHASECHK.TRANS64.TRYWAIT P0, [R5+URZ], R0 ;  /* 0x00000000050075a7 */ /* 0x001064000800017f */
[----:B-1----:R-:W-:Y:S05]  /*cdd0*/  @!P0 NANOSLEEP.SYNCS 0x989680 ;  /* 0x009896800000895d */ /* 0x002fea0003900000 */
[----:B------:R-:W1:Y:S02]  /*cde0*/  @!P0 SYNCS.PHASECHK.TRANS64 P0, [R5+URZ], R0 ;  /* 0x00000000050085a7 */ /* 0x000e64000800007f */
[----:B-1----:R-:W-:Y:S05]  /*cdf0*/  @P0 EXIT ;  /* 0x000000000000094d */ /* 0x002fea0003800000 */
[----:B------:R-:W-:Y:S05]  /*ce00*/  BRA `(.L_x_265) ;  /* 0xfffffffc00ec7947 */ /* 0x000fea000383ffff */
.L_x_266:
[----:B------:R-:W-:-:S00]  /*ce10*/  BRA `(.L_x_266) ;  /* 0xfffffffc00fc7947 */ /* 0x000fc0000383ffff */
[----:B------:R-:W-:-:S00]  /*ce20*/  NOP ;  /* 0x0000000000007918 */ /* 0x000fc00000000000 */
        /* <DEDUP_REMOVED lines=13> */
.L_x_267:


//--------------------- .nv.shared._ZN7cutlass13device_kernelINS_4conv6kernel13ConvUniversalINS1_16ConvProblemShapeILNS1_8OperatorE1ELi2EEENS1_10collective14CollectiveConvINS1_46MainloopSm90TmaGmmaWarpSpecializedImplicitGemmILS5_1ELi11ELi2EN4cute5tupleIJNSA_1CILi2EEENSC_ILi1EEESE_EEENS1_36KernelImplicitTmaWarpSpecializedSm90ELi1EEENSB_IJNSC_ILi256EEENSC_ILi64EEENSB_IJNSC_ILi32EEEEEEEEENS_6half_tESN_NSA_8TiledMMAINSA_8MMA_AtomIJNSA_4SM904GMMA25MMA_64x64x16_F32F16F16_SSILNSR_5MajorE0ELST_1ELNSR_7ScaleInE1ELSU_1EEEEEENSA_6LayoutINSB_IJSE_SE_SE_EEENSB_IJNSC_ILi0EEESZ_SZ_EEEEENSB_IJNSA_10UnderscoreES12_S12_EEEEENS7_6detail26Sm90ImplicitGemmTileTraitsINSA_20SM90_TMA_LOAD_IM2COLENSA_14ComposedLayoutINSA_7SwizzleILi2ELi4ELi3EEENSA_18smem_ptr_flag_bitsILi16EEENSX_INSB_IJNSB_IJNSC_ILi8EEESK_EEENSB_IJSK_SE_EEENSB_IJSE_NSC_ILi11EEEEEEEEENSB_IJNSB_IJSK_SI_EEENSB_IJSE_SZ_EEENSB_IJSZ_NSC_ILi8192EEEEEEEEEEEEEvEENS16_INSA_23SM90_TMA_LOAD_MULTICASTENS18_INS19_ILi3ELi4ELi3EEES1C_NSX_INSB_IJNSB_IJSJ_SE_EEENSB_IJS1D_NSC_ILi4EEEEEES1H_EEENSB_IJS1K_NSB_IJSJ_NSC_ILi512EEEEEENSB_IJSZ_NSC_ILi2048EEEEEEEEEEEEEvEEEENS_8epilogue10collective6detail29Sm90TmaWarpSpecializedAdapterINS27_15DefaultEpilogueISN_NSB_IJNSB_IJlllEEESE_SZ_EEES2C_NS26_6thread17LinearCombinationISN_Li1EffLNS2D_9ScaleType4KindE0ELNS_15FloatRoundStyleE2ESN_EENS_4gemm15EpilogueDefaultEEEEEvvEEEEvNT_6ParamsE --------------------------
	.section	.nv.shared._ZN7cutlass13device_kernelINS_4conv6kernel13ConvUniversalINS1_16ConvProblemShapeILNS1_8OperatorE1ELi2EEENS1_10collective14CollectiveConvINS1_46MainloopSm90TmaGmmaWarpSpecializedImplicitGemmILS5_1ELi11ELi2EN4cute5tupleIJNSA_1CILi2EEENSC_ILi1EEESE_EEENS1_36KernelImplicitTmaWarpSpecializedSm90ELi1EEENSB_IJNSC_ILi256EEENSC_ILi64EEENSB_IJNSC_ILi32EEEEEEEEENS_6half_tESN_NSA_8TiledMMAINSA_8MMA_AtomIJNSA_4SM904GMMA25MMA_64x64x16_F32F16F16_SSILNSR_5MajorE0ELST_1ELNSR_7ScaleInE1ELSU_1EEEEEENSA_6LayoutINSB_IJSE_SE_SE_EEENSB_IJNSC_ILi0EEESZ_SZ_EEEEENSB_IJNSA_10UnderscoreES12_S12_EEEEENS7_6detail26Sm90ImplicitGemmTileTraitsINSA_20SM90_TMA_LOAD_IM2COLENSA_14ComposedLayoutINSA_7SwizzleILi2ELi4ELi3EEENSA_18smem_ptr_flag_bitsILi16EEENSX_INSB_IJNSB_IJNSC_ILi8EEESK_EEENSB_IJSK_SE_EEENSB_IJSE_NSC_ILi11EEEEEEEEENSB_IJNSB_IJSK_SI_EEENSB_IJSE_SZ_EEENSB_IJSZ_NSC_ILi8192EEEEEEEEEEEEEvEENS16_INSA_23SM90_TMA_LOAD_MULTICASTENS18_INS19_ILi3ELi4ELi3EEES1C_NSX_INSB_IJNSB_IJSJ_SE_EEENSB_IJS1D_NSC_ILi4EEEEEES1H_EEENSB_IJS1K_NSB_IJSJ_NSC_ILi512EEEEEENSB_IJSZ_NSC_ILi2048EEEEEEEEEEEEEvEEEENS_8epilogue10collective6detail29Sm90TmaWarpSpecializedAdapterINS27_15DefaultEpilogueISN_NSB_IJNSB_IJlllEEESE_SZ_EEES2C_NS26_6thread17LinearCombinationISN_Li1EffLNS2D_9ScaleType4KindE0ELNS_15FloatRoundStyleE2ESN_EENS_4gemm15EpilogueDefaultEEEEEvvEEEEvNT_6ParamsE,"aw",@nobits
	.sectionflags	@""
	.align	16
	.zero		1024


//--------------------- .nv.shared.reserved.0     --------------------------
	.section	.nv.shared.reserved.0,"aw",@nobits
	.weak		__nv_reservedSMEM_offset_0_alias
	.size		__nv_reservedSMEM_offset_0_alias, 0, 0
	.other		__nv_reservedSMEM_offset_0_alias,@"STO_CUDA_RESERVED_SHARED STV_DEFAULT"
__nv_reservedSMEM_offset_0_alias:
	.zero		0


//--------------------- .nv.global                --------------------------
	.section	.nv.global,"aw",@nobits
.nv.global:
	.type		_ZN39_INTERNAL_be7e9ca0_4_k_cu_e4a11b2c_29594cute1_E,@object
	.size		_ZN39_INTERNAL_be7e9ca0_4_k_cu_e4a11b2c_29594cute1_E,(_ZN39_INTERNAL_be7e9ca0_4_k_cu_e4a11b2c_29594cuda3std3__45__cpo6cbeginE - _ZN39_INTERNAL_be7e9ca0_4_k_cu_e4a11b2c_29594cute1_E)
_ZN39_INTERNAL_be7e9ca0_4_k_cu_e4a11b2c_29594cute1_E:
	.zero		1
	.type		_ZN39_INTERNAL_be7e9ca0_4_k_cu_e4a11b2c_29594cuda3std3__45__cpo6cbeginE,@object
	.size		_ZN39_INTERNAL_be7e9ca0_4_k_cu_e4a11b2c_29594cuda3std3__45__cpo6cbeginE,(_ZN39_INTERNAL_be7e9ca0_4_k_cu_e4a11b2c_29594cuda3std3__48in_placeE - _ZN39_INTERNAL_be7e9ca0_4_k_cu_e4a11b2c_29594cuda3std3__45__cpo6cbeginE)
_ZN39_INTERNAL_be7e9ca0_4_k_cu_e4a11b2c_29594cuda3std3__45__cpo6cbeginE:
	.zero		1
	.type		_ZN39_INTERNAL_be7e9ca0_4_k_cu_e4a11b2c_29594cuda3std3__48in_placeE,@object
	.size		_ZN39_INTERNAL_be7e9ca0_4_k_cu_e4a11b2c_29594cuda3std3__48in_placeE,(_ZN39_INTERNAL_be7e9ca0_4_k_cu_e4a11b2c_29594cuda3std6ranges3__45__cpo9iter_moveE - _ZN39_INTERNAL_be7e9ca0_4_k_cu_e4a11b2c_29594cuda3std3__48in_placeE)
_ZN39_INTERNAL_be7e9ca0_4_k_cu_e4a11b2c_29594cuda3std3__48in_placeE:
	.zero		1
	.type		_ZN39_INTERNAL_be7e9ca0_4_k_cu_e4a11b2c_29594cuda3std6ranges3__45__cpo9iter_moveE,@object
	.size		_ZN39_INTERNAL_be7e9ca0_4_k_cu_e4a11b2c_29594cuda3std6ranges3__45__cpo9iter_moveE,(_ZN39_INTERNAL_be7e9ca0_4_k_cu_e4a11b2c_29594cuda3std3__45__cpo5beginE - _ZN39_INTERNAL_be7e9ca0_4_k_cu_e4a11b2c_29594cuda3std6ranges3__45__cpo9iter_moveE)
_ZN39_INTERNAL_be7e9ca0_4_k_cu_e4a11b2c_29594cuda3std6ranges3__45__cpo9iter_moveE:
	.zero		1
	.type		_ZN39_INTERNAL_be7e9ca0_4_k_cu_e4a11b2c_29594cuda3std3__45__cpo5beginE,@object
	.size		_ZN39_INTERNAL_be7e9ca0_4_k_cu_e4a11b2c_29594cuda3std3__45__cpo5beginE,(_ZN39_INTERNAL_be7e9ca0_4_k_cu_e4a11b2c_29594cuda3std3__441_GLOBAL__N__be7e9ca0_4_k_cu_e4a11b2c_29596ignoreE - _ZN39_INTERNAL_be7e9ca0_4_k_cu_e4a11b2c_29594cuda3std3__45__cpo5beginE)
_ZN39_INTERNAL_be7e9ca0_4_k_cu_e4a11b2c_29594cuda3std3__45__cpo5beginE:
	.zero		1
	.type		_ZN39_INTERNAL_be7e9ca0_4_k_cu_e4a11b2c_29594cuda3std3__441_GLOBAL__N__be7e9ca0_4_k_cu_e4a11b2c_29596ignoreE,@object
	.size		_ZN39_INTERNAL_be7e9ca0_4_k_cu_e4a11b2c_29594cuda3std3__441_GLOBAL__N__be7e9ca0_4_k_cu_e4a11b2c_29596ignoreE,(_ZN39_INTERNAL_be7e9ca0_4_k_cu_e4a11b2c_29594cute7productE - _ZN39_INTERNAL_be7e9ca0_4_k_cu_e4a11b2c_29594cuda3std3__441_GLOBAL__N__be7e9ca0_4_k_cu_e4a11b2c_29596ignoreE)
_ZN39_INTERNAL_be7e9ca0_4_k_cu_e4a11b2c_29594cuda3std3__441_GLOBAL__N__be7e9ca0_4_k_cu_e4a11b2c_29596ignoreE:
	.zero		1
	.type		_ZN39_INTERNAL_be7e9ca0_4_k_cu_e4a11b2c_29594cute7productE,@object
	.size		_ZN39_INTERNAL_be7e9ca0_4_k_cu_e4a11b2c_29594cute7productE,(_ZN39_INTERNAL_be7e9ca0_4_k_cu_e4a11b2c_29594cuda3std3__45__cpo3endE - _ZN39_INTERNAL_be7e9ca0_4_k_cu_e4a11b2c_29594cute7productE)
_ZN39_INTERNAL_be7e9ca0_4_k_cu_e4a11b2c_29594cute7productE:
	.zero		1
	.type		_ZN39_INTERNAL_be7e9ca0_4_k_cu_e4a11b2c_29594cuda3std3__45__cpo3endE,@object
	.size		_ZN39_INTERNAL_be7e9ca0_4_k_cu_e4a11b2c_29594cuda3std3__45__cpo3endE,(_ZN39_INTERNAL_be7e9ca0_4_k_cu_e4a11b2c_29594cuda3std3__419piecewise_constructE - _ZN39_INTERNAL_be7e9ca0_4_k_cu_e4a11b2c_29594cuda3std3__45__cpo3endE)
_ZN39_INTERNAL_be7e9ca0_4_k_cu_e4a11b2c_29594cuda3std3__45__cpo3endE:
	.zero		1
	.type		_ZN39_INTERNAL_be7e9ca0_4_k_cu_e4a11b2c_29594cuda3std3__419piecewise_constructE,@object
	.size		_ZN39_INTERNAL_be7e9ca0_4_k_cu_e4a11b2c_29594cuda3std3__419piecewise_constructE,(_ZN39_INTERNAL_be7e9ca0_4_k_cu_e4a11b2c_29594cuda3std3__45__cpo4cendE - _ZN39_INTERNAL_be7e9ca0_4_k_cu_e4a11b2c_29594cuda3std3__419piecewise_constructE)
_ZN39_INTERNAL_be7e9ca0_4_k_cu_e4a11b2c_29594cuda3std3__419piecewise_constructE:
	.zero		1
	.type		_ZN39_INTERNAL_be7e9ca0_4_k_cu_e4a11b2c_29594cuda3std3__45__cpo4cendE,@object
	.size		_ZN39_INTERNAL_be7e9ca0_4_k_cu_e4a11b2c_29594cuda3std3__45__cpo4cendE,(_ZN39_INTERNAL_be7e9ca0_4_k_cu_e4a11b2c_29594cuda3std6ranges3__45__cpo4swapE - _ZN39_INTERNAL_be7e9ca0_4_k_cu_e4a11b2c_29594cuda3std3__45__cpo4cendE)
_ZN39_INTERNAL_be7e9ca0_4_k_cu_e4a11b2c_29594cuda3std3__45__cpo4cendE:
	.zero		1
	.type		_ZN39_INTERNAL_be7e9ca0_4_k_cu_e4a11b2c_29594cuda3std6ranges3__45__cpo4swapE,@object
	.size		_ZN39_INTERNAL_be7e9ca0_4_k_cu_e4a11b2c_29594cuda3std6ranges3__45__cpo4swapE,(.L_7 - _ZN39_INTERNAL_be7e9ca0_4_k_cu_e4a11b2c_29594cuda3std6ranges3__45__cpo4swapE)
_ZN39_INTERNAL_be7e9ca0_4_k_cu_e4a11b2c_29594cuda3std6ranges3__45__cpo4swapE:
	.zero		1
.L_7:


//--------------------- .nv.constant0._ZN7cutlass13device_kernelINS_4conv6kernel13ConvUniversalINS1_16ConvProblemShapeILNS1_8OperatorE1ELi2EEENS1_10collective14CollectiveConvINS1_46MainloopSm90TmaGmmaWarpSpecializedImplicitGemmILS5_1ELi11ELi2EN4cute5tupleIJNSA_1CILi2EEENSC_ILi1EEESE_EEENS1_36KernelImplicitTmaWarpSpecializedSm90ELi1EEENSB_IJNSC_ILi256EEENSC_ILi64EEENSB_IJNSC_ILi32EEEEEEEEENS_6half_tESN_NSA_8TiledMMAINSA_8MMA_AtomIJNSA_4SM904GMMA25MMA_64x64x16_F32F16F16_SSILNSR_5MajorE0ELST_1ELNSR_7ScaleInE1ELSU_1EEEEEENSA_6LayoutINSB_IJSE_SE_SE_EEENSB_IJNSC_ILi0EEESZ_SZ_EEEEENSB_IJNSA_10UnderscoreES12_S12_EEEEENS7_6detail26Sm90ImplicitGemmTileTraitsINSA_20SM90_TMA_LOAD_IM2COLENSA_14ComposedLayoutINSA_7SwizzleILi2ELi4ELi3EEENSA_18smem_ptr_flag_bitsILi16EEENSX_INSB_IJNSB_IJNSC_ILi8EEESK_EEENSB_IJSK_SE_EEENSB_IJSE_NSC_ILi11EEEEEEEEENSB_IJNSB_IJSK_SI_EEENSB_IJSE_SZ_EEENSB_IJSZ_NSC_ILi8192EEEEEEEEEEEEEvEENS16_INSA_23SM90_TMA_LOAD_MULTICASTENS18_INS19_ILi3ELi4ELi3EEES1C_NSX_INSB_IJNSB_IJSJ_SE_EEENSB_IJS1D_NSC_ILi4EEEEEES1H_EEENSB_IJS1K_NSB_IJSJ_NSC_ILi512EEEEEENSB_IJSZ_NSC_ILi2048EEEEEEEEEEEEEvEEEENS_8epilogue10collective6detail29Sm90TmaWarpSpecializedAdapterINS27_15DefaultEpilogueISN_NSB_IJNSB_IJlllEEESE_SZ_EEES2C_NS26_6thread17LinearCombinationISN_Li1EffLNS2D_9ScaleType4KindE0ELNS_15FloatRoundStyleE2ESN_EENS_4gemm15EpilogueDefaultEEEEEvvEEEEvNT_6ParamsE --------------------------
	.section	.nv.constant0._ZN7cutlass13device_kernelINS_4conv6kernel13ConvUniversalINS1_16ConvProblemShapeILNS1_8OperatorE1ELi2EEENS1_10collective14CollectiveConvINS1_46MainloopSm90TmaGmmaWarpSpecializedImplicitGemmILS5_1ELi11ELi2EN4cute5tupleIJNSA_1CILi2EEENSC_ILi1EEESE_EEENS1_36KernelImplicitTmaWarpSpecializedSm90ELi1EEENSB_IJNSC_ILi256EEENSC_ILi64EEENSB_IJNSC_ILi32EEEEEEEEENS_6half_tESN_NSA_8TiledMMAINSA_8MMA_AtomIJNSA_4SM904GMMA25MMA_64x64x16_F32F16F16_SSILNSR_5MajorE0ELST_1ELNSR_7ScaleInE1ELSU_1EEEEEENSA_6LayoutINSB_IJSE_SE_SE_EEENSB_IJNSC_ILi0EEESZ_SZ_EEEEENSB_IJNSA_10UnderscoreES12_S12_EEEEENS7_6detail26Sm90ImplicitGemmTileTraitsINSA_20SM90_TMA_LOAD_IM2COLENSA_14ComposedLayoutINSA_7SwizzleILi2ELi4ELi3EEENSA_18smem_ptr_flag_bitsILi16EEENSX_INSB_IJNSB_IJNSC_ILi8EEESK_EEENSB_IJSK_SE_EEENSB_IJSE_NSC_ILi11EEEEEEEEENSB_IJNSB_IJSK_SI_EEENSB_IJSE_SZ_EEENSB_IJSZ_NSC_ILi8192EEEEEEEEEEEEEvEENS16_INSA_23SM90_TMA_LOAD_MULTICASTENS18_INS19_ILi3ELi4ELi3EEES1C_NSX_INSB_IJNSB_IJSJ_SE_EEENSB_IJS1D_NSC_ILi4EEEEEES1H_EEENSB_IJS1K_NSB_IJSJ_NSC_ILi512EEEEEENSB_IJSZ_NSC_ILi2048EEEEEEEEEEEEEvEEEENS_8epilogue10collective6detail29Sm90TmaWarpSpecializedAdapterINS27_15DefaultEpilogueISN_NSB_IJNSB_IJlllEEESE_SZ_EEES2C_NS26_6thread17LinearCombinationISN_Li1EffLNS2D_9ScaleType4KindE0ELNS_15FloatRoundStyleE2ESN_EENS_4gemm15EpilogueDefaultEEEEEvvEEEEvNT_6ParamsE,"a",@progbits
	.sectionflags	@""
	.align	4
.nv.constant0._ZN7cutlass13device_kernelINS_4conv6kernel13ConvUniversalINS1_16ConvProblemShapeILNS1_8OperatorE1ELi2EEENS1_10collective14CollectiveConvINS1_46MainloopSm90TmaGmmaWarpSpecializedImplicitGemmILS5_1ELi11ELi2EN4cute5tupleIJNSA_1CILi2EEENSC_ILi1EEESE_EEENS1_36KernelImplicitTmaWarpSpecializedSm90ELi1EEENSB_IJNSC_ILi256EEENSC_ILi64EEENSB_IJNSC_ILi32EEEEEEEEENS_6half_tESN_NSA_8TiledMMAINSA_8MMA_AtomIJNSA_4SM904GMMA25MMA_64x64x16_F32F16F16_SSILNSR_5MajorE0ELST_1ELNSR_7ScaleInE1ELSU_1EEEEEENSA_6LayoutINSB_IJSE_SE_SE_EEENSB_IJNSC_ILi0EEESZ_SZ_EEEEENSB_IJNSA_10UnderscoreES12_S12_EEEEENS7_6detail26Sm90ImplicitGemmTileTraitsINSA_20SM90_TMA_LOAD_IM2COLENSA_14ComposedLayoutINSA_7SwizzleILi2ELi4ELi3EEENSA_18smem_ptr_flag_bitsILi16EEENSX_INSB_IJNSB_IJNSC_ILi8EEESK_EEENSB_IJSK_SE_EEENSB_IJSE_NSC_ILi11EEEEEEEEENSB_IJNSB_IJSK_SI_EEENSB_IJSE_SZ_EEENSB_IJSZ_NSC_ILi8192EEEEEEEEEEEEEvEENS16_INSA_23SM90_TMA_LOAD_MULTICASTENS18_INS19_ILi3ELi4ELi3EEES1C_NSX_INSB_IJNSB_IJSJ_SE_EEENSB_IJS1D_NSC_ILi4EEEEEES1H_EEENSB_IJS1K_NSB_IJSJ_NSC_ILi512EEEEEENSB_IJSZ_NSC_ILi2048EEEEEEEEEEEEEvEEEENS_8epilogue10collective6detail29Sm90TmaWarpSpecializedAdapterINS27_15DefaultEpilogueISN_NSB_IJNSB_IJlllEEESE_SZ_EEES2C_NS26_6thread17LinearCombinationISN_Li1EffLNS2D_9ScaleType4KindE0ELNS_15FloatRoundStyleE2ESN_EENS_4gemm15EpilogueDefaultEEEEEvvEEEEvNT_6ParamsE:
	.zero		1536


//--------------------- SYMBOLS --------------------------

	.type		.nv.reservedSmem.offset0,@object
	.size		.nv.reservedSmem.offset0,0x4
